	.target	sm_90a

	.elftype	@"ET_EXEC"


//--------------------- .note.nv.tkinfo           --------------------------
	.section	.note.nv.tkinfo,"",@"SHT_NOTE"
	.sectionflags	@"SHF_NOTE_NV_TKINFO"
	.tkinfo
        /*0018*/ 	.word	0x00000002
        /*0030*/ 	.string	""
        /*0030*/ 	.string	"ptxas"
        /*0030*/ 	.string	"Cuda compilation tools, release 13.0, V13.0.88"
        /*0030*/ 	.string	"Build cuda_13.0.r13.0/compiler.36424714_0"
        /*0030*/ 	.string	"-v  -suppress-debug-info  -lineinfo  -arch sm_90a "



//--------------------- .note.nv.cuinfo           --------------------------
	.section	.note.nv.cuinfo,"",@"SHT_NOTE"
	.sectionflags	@"SHF_NOTE_NV_CUINFO"
        /*0018*/ 	.short	0x0002
        /*001a*/ 	.short	0x005a
        /*001c*/ 	.short	0x0082
	.zero		2


//--------------------- .nv.info                  --------------------------
	.section	.nv.info,"",@"SHT_CUDA_INFO"
	.align	4


	//----- nvinfo : EIATTR_REGCOUNT
	.align		4
        /*0000*/ 	.byte	0x04, 0x2f
        /*0002*/ 	.short	(.L_1 - .L_0)
	.align		4
.L_0:
        /*0004*/ 	.word	index@(matmul_kernel)
        /*0008*/ 	.word	0x000000ff


	//----- nvinfo : EIATTR_FRAME_SIZE
	.align		4
.L_1:
        /*000c*/ 	.byte	0x04, 0x11
        /*000e*/ 	.short	(.L_3 - .L_2)
	.align		4
.L_2:
        /*0010*/ 	.word	index@(matmul_kernel)
        /*0014*/ 	.word	0x000001b0


	//----- nvinfo : EIATTR_MIN_STACK_SIZE
	.align		4
.L_3:
        /*0018*/ 	.byte	0x04, 0x12
        /*001a*/ 	.short	(.L_5 - .L_4)
	.align		4
.L_4:
        /*001c*/ 	.word	index@(matmul_kernel)
        /*0020*/ 	.word	0x000001b0
.L_5:


//--------------------- .nv.compat                --------------------------
	.section	.nv.compat,"",@"SHT_CUDA_COMPAT_INFO"
	.align	4
        /*0000*/ 	.byte	0x02, 0x09, 0x01, 0x00, 0x02, 0x02, 0x04, 0x00, 0x02, 0x05, 0x05, 0x00, 0x03, 0x07, 0x01, 0x01
        /*0010*/ 	.byte	0x02, 0x03, 0x00, 0x00, 0x02, 0x06, 0x01, 0x00, 0x04, 0x0b, 0x08, 0x00, 0x00, 0x00, 0x00, 0x00
        /*0020*/ 	.byte	0x00, 0x00, 0x00, 0x00


//--------------------- .nv.info.matmul_kernel    --------------------------
	.section	.nv.info.matmul_kernel,"",@"SHT_CUDA_INFO"
	.sectionflags	@""
	.align	4


	//----- nvinfo : EIATTR_CUDA_API_VERSION
	.align		4
        /*0000*/ 	.byte	0x04, 0x37
        /*0002*/ 	.short	(.L_7 - .L_6)
.L_6:
        /*0004*/ 	.word	0x00000082


	//----- nvinfo : EIATTR_KPARAM_INFO
	.align		4
.L_7:
        /*0008*/ 	.byte	0x04, 0x17
        /*000a*/ 	.short	(.L_9 - .L_8)
.L_8:
        /*000c*/ 	.word	0x00000000
        /*0010*/ 	.short	0x000d
        /*0012*/ 	.short	0x0048
        /*0014*/ 	.byte	0x00, 0xf4, 0x21, 0x00


	//----- nvinfo : EIATTR_KPARAM_INFO
	.align		4
.L_9:
        /*0018*/ 	.byte	0x04, 0x17
        /*001a*/ 	.short	(.L_11 - .L_10)
.L_10:
        /*001c*/ 	.word	0x00000000
        /*0020*/ 	.short	0x000c
        /*0022*/ 	.short	0x0040
        /*0024*/ 	.byte	0x00, 0xf4, 0x21, 0x00


	//----- nvinfo : EIATTR_KPARAM_INFO
	.align		4
.L_11:
        /*0028*/ 	.byte	0x04, 0x17
        /*002a*/ 	.short	(.L_13 - .L_12)
.L_12:
        /*002c*/ 	.word	0x00000000
        /*0030*/ 	.short	0x000b
        /*0032*/ 	.short	0x0038
        /*0034*/ 	.byte	0x00, 0xf0, 0x11, 0x00


	//----- nvinfo : EIATTR_KPARAM_INFO
	.align		4
.L_13:
        /*0038*/ 	.byte	0x04, 0x17
        /*003a*/ 	.short	(.L_15 - .L_14)
.L_14:
        /*003c*/ 	.word	0x00000000
        /*0040*/ 	.short	0x000a
        /*0042*/ 	.short	0x0034
        /*0044*/ 	.byte	0x00, 0xf0, 0x11, 0x00


	//----- nvinfo : EIATTR_KPARAM_INFO
	.align		4
.L_15:
        /*0048*/ 	.byte	0x04, 0x17
        /*004a*/ 	.short	(.L_17 - .L_16)
.L_16:
        /*004c*/ 	.word	0x00000000
        /*0050*/ 	.short	0x0009
        /*0052*/ 	.short	0x0030
        /*0054*/ 	.byte	0x00, 0xf0, 0x11, 0x00


	//----- nvinfo : EIATTR_KPARAM_INFO
	.align		4
.L_17:
        /*0058*/ 	.byte	0x04, 0x17
        /*005a*/ 	.short	(.L_19 - .L_18)
.L_18:
        /*005c*/ 	.word	0x00000000
        /*0060*/ 	.short	0x0008
        /*0062*/ 	.short	0x002c
        /*0064*/ 	.byte	0x00, 0xf0, 0x11, 0x00


	//----- nvinfo : EIATTR_KPARAM_INFO
	.align		4
.L_19:
        /*0068*/ 	.byte	0x04, 0x17
        /*006a*/ 	.short	(.L_21 - .L_20)
.L_20:
        /*006c*/ 	.word	0x00000000
        /*0070*/ 	.short	0x0007
        /*0072*/ 	.short	0x0028
        /*0074*/ 	.byte	0x00, 0xf0, 0x11, 0x00


	//----- nvinfo : EIATTR_KPARAM_INFO
	.align		4
.L_21:
        /*0078*/ 	.byte	0x04, 0x17
        /*007a*/ 	.short	(.L_23 - .L_22)
.L_22:
        /*007c*/ 	.word	0x00000000
        /*0080*/ 	.short	0x0006
        /*0082*/ 	.short	0x0024
        /*0084*/ 	.byte	0x00, 0xf0, 0x11, 0x00


	//----- nvinfo : EIATTR_KPARAM_INFO
	.align		4
.L_23:
        /*0088*/ 	.byte	0x04, 0x17
        /*008a*/ 	.short	(.L_25 - .L_24)
.L_24:
        /*008c*/ 	.word	0x00000000
        /*0090*/ 	.short	0x0005
        /*0092*/ 	.short	0x0020
        /*0094*/ 	.byte	0x00, 0xf0, 0x11, 0x00


	//----- nvinfo : EIATTR_KPARAM_INFO
	.align		4
.L_25:
        /*0098*/ 	.byte	0x04, 0x17
        /*009a*/ 	.short	(.L_27 - .L_26)
.L_26:
        /*009c*/ 	.word	0x00000000
        /*00a0*/ 	.short	0x0004
        /*00a2*/ 	.short	0x001c
        /*00a4*/ 	.byte	0x00, 0xf0, 0x11, 0x00


	//----- nvinfo : EIATTR_KPARAM_INFO
	.align		4
.L_27:
        /*00a8*/ 	.byte	0x04, 0x17
        /*00aa*/ 	.short	(.L_29 - .L_28)
.L_28:
        /*00ac*/ 	.word	0x00000000
        /*00b0*/ 	.short	0x0003
        /*00b2*/ 	.short	0x0018
        /*00b4*/ 	.byte	0x00, 0xf0, 0x11, 0x00


	//----- nvinfo : EIATTR_KPARAM_INFO
	.align		4
.L_29:
        /*00b8*/ 	.byte	0x04, 0x17
        /*00ba*/ 	.short	(.L_31 - .L_30)
.L_30:
        /*00bc*/ 	.word	0x00000000
        /*00c0*/ 	.short	0x0002
        /*00c2*/ 	.short	0x0010
        /*00c4*/ 	.byte	0x00, 0xf4, 0x21, 0x00


	//----- nvinfo : EIATTR_KPARAM_INFO
	.align		4
.L_31:
        /*00c8*/ 	.byte	0x04, 0x17
        /*00ca*/ 	.short	(.L_33 - .L_32)
.L_32:
        /*00cc*/ 	.word	0x00000000
        /*00d0*/ 	.short	0x0001
        /*00d2*/ 	.short	0x0008
        /*00d4*/ 	.byte	0x00, 0xf4, 0x21, 0x00


	//----- nvinfo : EIATTR_KPARAM_INFO
	.align		4
.L_33:
        /*00d8*/ 	.byte	0x04, 0x17
        /*00da*/ 	.short	(.L_35 - .L_34)
.L_34:
        /*00dc*/ 	.word	0x00000000
        /*00e0*/ 	.short	0x0000
        /*00e2*/ 	.short	0x0000
        /*00e4*/ 	.byte	0x00, 0xf4, 0x21, 0x00


	//----- nvinfo : EIATTR_SPARSE_MMA_MASK
	.align		4
.L_35:
        /*00e8*/ 	.byte	0x03, 0x50
        /*00ea*/ 	.short	0x0000


	//----- nvinfo : EIATTR_MAXREG_COUNT
	.align		4
        /*00ec*/ 	.byte	0x03, 0x1b
        /*00ee*/ 	.short	0x00ff


	//----- nvinfo : EIATTR_NUM_BARRIERS
	.align		4
        /*00f0*/ 	.byte	0x02, 0x4c
        /*00f2*/ 	.byte	0x01
	.zero		1


	//----- nvinfo : EIATTR_ANNOTATIONS
	.align		4
        /*00f4*/ 	.byte	0x04, 0x55
        /*00f6*/ 	.short	(.L_37 - .L_36)


	//   ....[0]....
.L_36:
        /*00f8*/ 	.word	0x00000001
        /*00fc*/ 	.byte	0xb0, 0x00, 0x00, 0x00, 0x01, 0x00, 0x00, 0x00, 0x70, 0x06, 0x00, 0x00, 0x01, 0x00, 0x00, 0x00
        /* <DEDUP_REMOVED lines=106> */
        /*07ac*/ 	.byte	0x60, 0xc6, 0x00, 0x00, 0x01, 0x00, 0x00, 0x00, 0x90, 0xc6, 0x00, 0x00


	//----- nvinfo : EIATTR_MERCURY_ISA_VERSION
	.align		4
.L_37:
        /*07b8*/ 	.byte	0x03, 0x5f
        /*07ba*/ 	.short	0x0101


	//----- nvinfo : EIATTR_EXIT_INSTR_OFFSETS
	.align		4
        /*07bc*/ 	.byte	0x04, 0x1c
        /*07be*/ 	.short	(.L_39 - .L_38)


	//   ....[0]....
.L_38:
        /*07c0*/ 	.word	0x0000c9c0


	//   ....[1]....
        /*07c4*/ 	.word	0x0000c9e0


	//----- nvinfo : EIATTR_REQNTID
	.align		4
.L_39:
        /*07c8*/ 	.byte	0x04, 0x10
        /*07ca*/ 	.short	(.L_41 - .L_40)
.L_40:
        /*07cc*/ 	.word	0x00000080
        /*07d0*/ 	.word	0x00000001
        /*07d4*/ 	.word	0x00000001


	//----- nvinfo : EIATTR_CBANK_PARAM_SIZE
	.align		4
.L_41:
        /*07d8*/ 	.byte	0x03, 0x19
        /*07da*/ 	.short	0x0050


	//----- nvinfo : EIATTR_PARAM_CBANK
	.align		4
        /*07dc*/ 	.byte	0x04, 0x0a
        /*07de*/ 	.short	(.L_43 - .L_42)
	.align		4
.L_42:
        /*07e0*/ 	.word	index@(.nv.constant0.matmul_kernel)
        /*07e4*/ 	.short	0x0210
        /*07e6*/ 	.short	0x0050


	//----- nvinfo : EIATTR_SW_WAR
	.align		4
.L_43:
        /*07e8*/ 	.byte	0x04, 0x36
        /*07ea*/ 	.short	(.L_45 - .L_44)
.L_44:
        /*07ec*/ 	.word	0x00000008
.L_45:


//--------------------- .nv.callgraph             --------------------------
	.section	.nv.callgraph,"",@"SHT_CUDA_CALLGRAPH"
	.align	4
	.sectionentsize	8
	.align		4
        /*0000*/ 	.word	0x00000000
	.align		4
        /*0004*/ 	.word	0xffffffff
	.align		4
        /*0008*/ 	.word	0x00000000
	.align		4
        /*000c*/ 	.word	0xfffffffe
	.align		4
        /*0010*/ 	.word	0x00000000
	.align		4
        /*0014*/ 	.word	0xfffffffd
	.align		4
        /*0018*/ 	.word	0x00000000
	.align		4
        /*001c*/ 	.word	0xfffffffc


//--------------------- .text.matmul_kernel       --------------------------
	.section	.text.matmul_kernel,"ax",@progbits
	.align	128
        .global         matmul_kernel
        .type           matmul_kernel,@function
        .size           matmul_kernel,(.L_x_3 - matmul_kernel)
        .other          matmul_kernel,@"STO_CUDA_ENTRY STV_DEFAULT"
matmul_kernel:
.text.matmul_kernel:
[----:B------:R-:W1:Y:S08]  /*0000*/  LDC R1, c[0x0][0x28] ;  /* 0x00000a00ff017b82 */ /* 0x000e700000000800 */
[----:B------:R-:W2:Y:S01]  /*0010*/  LDC.64 R2, c[0x0][0x228] ;  /* 0x00008a00ff027b82 */ /* 0x000ea20000000a00 */
[----:B-1----:R-:W-:Y:S01]  /*0020*/  VIADD R1, R1, 0xfffffe50 ;  /* 0xfffffe5001017836 */ /* 0x002fe20000000000 */
[----:B------:R-:W1:Y:S01]  /*0030*/  S2R R7, SR_CTAID.X ;  /* 0x0000000000077919 */ /* 0x000e620000002500 */
[----:B------:R-:W-:Y:S01]  /*0040*/  ULDC.64 UR6, c[0x0][0x210] ;  /* 0x0000840000067ab9 */ /* 0x000fe20000000a00 */
[----:B------:R-:W-:Y:S01]  /*0050*/  UMOV UR4, 0x400 ;  /* 0x0000040000047882 */ /* 0x000fe20000000000 */
[----:B------:R-:W-:Y:S01]  /*0060*/  ULDC.64 UR14, c[0x0][0x208] ;  /* 0x00008200000e7ab9 */ /* 0x000fe20000000a00 */
[----:B------:R-:W3:Y:S02]  /*0070*/  S2R R153, SR_TID.X ;  /* 0x0000000000997919 */ /* 0x000ee40000002100 */
[----:B------:R-:W4:Y:S08]  /*0080*/  LDC.64 R220, c[0x0][0x238] ;  /* 0x00008e00ffdc7b82 */ /* 0x000f300000000a00 */
[----:B------:R-:W3:Y:S01]  /*0090*/  S2UR UR12, SR_CgaCtaId ;  /* 0x00000000000c79c3 */ /* 0x000ee20000008800 */
[----:B--2---:R-:W-:Y:S01]  /*00a0*/  IMAD.MOV.U32 R155, RZ, RZ, R3 ;  /* 0x000000ffff9b7224 */ /* 0x004fe200078e0003 */
[----:B------:R2:W-:Y:S01]  /*00b0*/  STL.64 [R1+0xc0], R2 ;  /* 0x0000c00201007387 */ /* 0x0005e20000100a00 */
[----:B------:R-:W-:-:S02]  /*00c0*/  IMAD.MOV.U32 R152, RZ, RZ, R2 ;  /* 0x000000ffff987224 */ /* 0x000fc400078e0002 */
[----:B------:R-:W-:Y:S01]  /*00d0*/  VIADD R0, R155, 0xff ;  /* 0x000000ff9b007836 */ /* 0x000fe20000000000 */
[----:B-1----:R-:W-:-:S04]  /*00e0*/  IABS R8, R7 ;  /* 0x0000000700087213 */ /* 0x002fc80000000000 */
[----:B--2---:R-:W-:Y:S01]  /*00f0*/  SHF.R.S32.HI R3, RZ, 0x1f, R0 ;  /* 0x0000001fff037819 */ /* 0x004fe20000011400 */
[----:B---3--:R-:W-:-:S03]  /*0100*/  ULEA UR12, UR12, UR4, 0x18 ;  /* 0x000000040c0c7291 */ /* 0x008fc6000f8ec03f */
[----:B------:R-:W-:Y:S01]  /*0110*/  LEA.HI R3, R3, R0, RZ, 0x8 ;  /* 0x0000000003037211 */ /* 0x000fe200078f40ff */
[----:B------:R-:W-:-:S03]  /*0120*/  ULDC.64 UR4, c[0x0][0x218] ;  /* 0x0000860000047ab9 */ /* 0x000fc60000000a00 */
[----:B------:R-:W-:-:S05]  /*0130*/  SHF.R.S32.HI R3, RZ, 0x8, R3 ;  /* 0x00000008ff037819 */ /* 0x000fca0000011403 */
[----:B------:R-:W-:-:S05]  /*0140*/  IMAD.SHL.U32 R4, R3, 0x8, RZ ;  /* 0x0000000803047824 */ /* 0x000fca00078e00ff */
[-C--:B------:R-:W-:Y:S02]  /*0150*/  IABS R5, R4.reuse ;  /* 0x0000000400057213 */ /* 0x080fe40000000000 */
[----:B------:R-:W-:Y:S02]  /*0160*/  IABS R10, R4 ;  /* 0x00000004000a7213 */ /* 0x000fe40000000000 */
[----:B------:R-:W1:Y:S08]  /*0170*/  I2F.RP R0, R5 ;  /* 0x0000000500007306 */ /* 0x000e700000209400 */
[----:B-1----:R-:W1:Y:S02]  /*0180*/  MUFU.RCP R0, R0 ;  /* 0x0000000000007308 */ /* 0x002e640000001000 */
[----:B-1----:R-:W-:-:S02]  /*0190*/  VIADD R2, R0, 0xffffffe ;  /* 0x0ffffffe00027836 */ /* 0x002fc40000000000 */
[----:B------:R-:W-:-:S04]  /*01a0*/  IMAD.MOV R0, RZ, RZ, -R10 ;  /* 0x000000ffff007224 */ /* 0x000fc800078e0a0a */
[----:B------:R1:W2:Y:S02]  /*01b0*/  F2I.FTZ.U32.TRUNC.NTZ R3, R2 ;  /* 0x0000000200037305 */ /* 0x0002a4000021f000 */
[----:B-1----:R-:W-:Y:S02]  /*01c0*/  IMAD.MOV.U32 R2, RZ, RZ, RZ ;  /* 0x000000ffff027224 */ /* 0x002fe400078e00ff */
[----:B--2---:R-:W-:-:S04]  /*01d0*/  IMAD.MOV R6, RZ, RZ, -R3 ;  /* 0x000000ffff067224 */ /* 0x004fc800078e0a03 */
[----:B------:R-:W-:Y:S02]  /*01e0*/  IMAD R9, R6, R5, RZ ;  /* 0x0000000506097224 */ /* 0x000fe400078e02ff */
[----:B------:R-:W-:Y:S01]  /*01f0*/  IMAD.MOV.U32 R6, RZ, RZ, R8 ;  /* 0x000000ffff067224 */ /* 0x000fe200078e0008 */
[----:B------:R-:W-:Y:S01]  /*0200*/  IABS R8, R155 ;  /* 0x0000009b00087213 */ /* 0x000fe20000000000 */
[----:B------:R-:W-:-:S06]  /*0210*/  IMAD.HI.U32 R3, R3, R9, R2 ;  /* 0x0000000903037227 */ /* 0x000fcc00078e0002 */
[----:B------:R-:W-:-:S04]  /*0220*/  IMAD.HI.U32 R3, R3, R6, RZ ;  /* 0x0000000603037227 */ /* 0x000fc800078e00ff */
[----:B------:R-:W-:-:S05]  /*0230*/  IMAD R0, R3, R0, R6 ;  /* 0x0000000003007224 */ /* 0x000fca00078e0206 */
[----:B------:R-:W-:-:S13]  /*0240*/  ISETP.GT.U32.AND P1, PT, R5, R0, PT ;  /* 0x000000000500720c */ /* 0x000fda0003f24070 */
[----:B------:R-:W-:Y:S02]  /*0250*/  @!P1 IMAD.IADD R0, R0, 0x1, -R5 ;  /* 0x0000000100009824 */ /* 0x000fe400078e0a05 */
[----:B------:R-:W-:Y:S01]  /*0260*/  @!P1 VIADD R3, R3, 0x1 ;  /* 0x0000000103039836 */ /* 0x000fe20000000000 */
[----:B------:R-:W-:Y:S02]  /*0270*/  ISETP.NE.AND P1, PT, R4, RZ, PT ;  /* 0x000000ff0400720c */ /* 0x000fe40003f25270 */
[----:B------:R-:W-:Y:S02]  /*0280*/  ISETP.GE.U32.AND P0, PT, R0, R5, PT ;  /* 0x000000050000720c */ /* 0x000fe40003f06070 */
[----:B------:R-:W-:-:S04]  /*0290*/  LOP3.LUT R0, R7, R4, RZ, 0x3c, !PT ;  /* 0x0000000407007212 */ /* 0x000fc800078e3cff */
[----:B------:R-:W-:Y:S01]  /*02a0*/  ISETP.GE.AND P2, PT, R0, RZ, PT ;  /* 0x000000ff0000720c */ /* 0x000fe20003f46270 */
[----:B------:R-:W-:-:S06]  /*02b0*/  VIADD R0, R152, 0x3f ;  /* 0x0000003f98007836 */ /* 0x000fcc0000000000 */
[----:B------:R-:W-:-:S04]  /*02c0*/  @P0 VIADD R3, R3, 0x1 ;  /* 0x0000000103030836 */ /* 0x000fc80000000000 */
[----:B------:R-:W-:Y:S01]  /*02d0*/  IMAD.MOV.U32 R2, RZ, RZ, R3 ;  /* 0x000000ffff027224 */ /* 0x000fe200078e0003 */
[----:B------:R-:W-:-:S03]  /*02e0*/  SHF.R.S32.HI R3, RZ, 0x1f, R0 ;  /* 0x0000001fff037819 */ /* 0x000fc60000011400 */
[----:B------:R-:W-:Y:S01]  /*02f0*/  @!P2 IMAD.MOV R2, RZ, RZ, -R2 ;  /* 0x000000ffff02a224 */ /* 0x000fe200078e0a02 */
[----:B------:R-:W-:Y:S02]  /*0300*/  @!P1 LOP3.LUT R2, RZ, R4, RZ, 0x33, !PT ;  /* 0x00000004ff029212 */ /* 0x000fe400078e33ff */
[----:B------:R-:W-:-:S03]  /*0310*/  LEA.HI R3, R3, R0, RZ, 0x6 ;  /* 0x0000000003037211 */ /* 0x000fc600078f30ff */
[----:B------:R-:W-:Y:S02]  /*0320*/  IMAD.SHL.U32 R10, R2, 0x8, RZ ;  /* 0x00000008020a7824 */ /* 0x000fe400078e00ff */
[----:B------:R-:W-:-:S03]  /*0330*/  IMAD.MOV R2, RZ, RZ, -R2 ;  /* 0x000000ffff027224 */ /* 0x000fc600078e0a02 */
[----:B------:R-:W-:Y:S01]  /*0340*/  LEA.HI.SX32 R3, R3, -R10, 0x1a ;  /* 0x8000000a03037211 */ /* 0x000fe200078fd2ff */
[----:B------:R-:W-:Y:S02]  /*0350*/  IMAD R13, R4, R2, R7 ;  /* 0x00000002040d7224 */ /* 0x000fe400078e0207 */
[----:B------:R-:W-:Y:S01]  /*0360*/  IMAD.MOV.U32 R4, RZ, RZ, RZ ;  /* 0x000000ffff047224 */ /* 0x000fe200078e00ff */
[----:B------:R-:W-:Y:S01]  /*0370*/  VIMNMX R12, R3, 0x8, PT ;  /* 0x00000008030c7848 */ /* 0x000fe20003fe0100 */
[----:B------:R-:W-:Y:S01]  /*0380*/  IMAD.MOV.U32 R2, RZ, RZ, R8 ;  /* 0x000000ffff027224 */ /* 0x000fe200078e0008 */
[----:B------:R-:W-:Y:S02]  /*0390*/  IABS R11, R13 ;  /* 0x0000000d000b7213 */ /* 0x000fe40000000000 */
[----:B------:R-:W-:Y:S01]  /*03a0*/  IABS R9, R12 ;  /* 0x0000000c00097213 */ /* 0x000fe20000000000 */
[----:B------:R-:W1:Y:S08]  /*03b0*/  I2F.RP R7, R2 ;  /* 0x0000000200077306 */ /* 0x000e700000209400 */
[----:B------:R-:W2:Y:S08]  /*03c0*/  I2F.RP R0, R9 ;  /* 0x0000000900007306 */ /* 0x000eb00000209400 */
[----:B-1----:R-:W1:Y:S08]  /*03d0*/  MUFU.RCP R7, R7 ;  /* 0x0000000700077308 */ /* 0x002e700000001000 */
[----:B--2---:R-:W2:Y:S01]  /*03e0*/  MUFU.RCP R0, R0 ;  /* 0x0000000000007308 */ /* 0x004ea20000001000 */
[----:B-1----:R-:W-:-:S02]  /*03f0*/  VIADD R8, R7, 0xffffffe ;  /* 0x0ffffffe07087836 */ /* 0x002fc40000000000 */
[----:B--2---:R-:W-:Y:S01]  /*0400*/  VIADD R5, R0, 0xffffffe ;  /* 0x0ffffffe00057836 */ /* 0x004fe20000000000 */
[----:B------:R-:W-:-:S05]  /*0410*/  IABS R0, R12 ;  /* 0x0000000c00007213 */ /* 0x000fca0000000000 */
[----:B------:R-:W1:Y:S01]  /*0420*/  F2I.FTZ.U32.TRUNC.NTZ R5, R5 ;  /* 0x0000000500057305 */ /* 0x000e62000021f000 */
[----:B------:R-:W-:Y:S02]  /*0430*/  IMAD.MOV R0, RZ, RZ, -R0 ;  /* 0x000000ffff007224 */ /* 0x000fe400078e0a00 */
[----:B-1----:R-:W-:-:S04]  /*0440*/  IMAD.MOV R6, RZ, RZ, -R5 ;  /* 0x000000ffff067224 */ /* 0x002fc800078e0a05 */
[----:B------:R-:W-:-:S04]  /*0450*/  IMAD R3, R6, R9, RZ ;  /* 0x0000000906037224 */ /* 0x000fc800078e02ff */
[----:B------:R-:W-:Y:S01]  /*0460*/  IMAD.HI.U32 R4, R5, R3, R4 ;  /* 0x0000000305047227 */ /* 0x000fe200078e0004 */
[----:B------:R-:W-:-:S04]  /*0470*/  IABS R3, R152 ;  /* 0x0000009800037213 */ /* 0x000fc80000000000 */
[----:B------:R-:W1:Y:S01]  /*0480*/  I2F.RP R5, R3 ;  /* 0x0000000300057306 */ /* 0x000e620000209400 */
[----:B------:R-:W-:-:S04]  /*0490*/  IMAD.HI.U32 R4, R4, R11, RZ ;  /* 0x0000000b04047227 */ /* 0x000fc800078e00ff */
[----:B------:R-:W-:Y:S01]  /*04a0*/  IMAD R0, R4, R0, R11 ;  /* 0x0000000004007224 */ /* 0x000fe200078e020b */
[----:B------:R-:W-:-:S04]  /*04b0*/  SHF.R.U32.HI R11, RZ, 0x5, R153 ;  /* 0x00000005ff0b7819 */ /* 0x000fc80000011699 */
[----:B------:R-:W-:Y:S02]  /*04c0*/  ISETP.GT.U32.AND P1, PT, R9, R0, PT ;  /* 0x000000000900720c */ /* 0x000fe40003f24070 */
[----:B------:R-:W-:Y:S01]  /*04d0*/  SGXT.U32 R11, R11, 0x2 ;  /* 0x000000020b0b781a */ /* 0x000fe20000000000 */
[----:B-1----:R-:W1:Y:S10]  /*04e0*/  MUFU.RCP R5, R5 ;  /* 0x0000000500057308 */ /* 0x002e740000001000 */
[----:B------:R-:W-:-:S02]  /*04f0*/  @!P1 IMAD.IADD R0, R0, 0x1, -R9 ;  /* 0x0000000100009824 */ /* 0x000fc400078e0a09 */
[----:B------:R-:W-:Y:S01]  /*0500*/  @!P1 VIADD R4, R4, 0x1 ;  /* 0x0000000104049836 */ /* 0x000fe20000000000 */
[----:B------:R-:W-:Y:S02]  /*0510*/  ISETP.NE.AND P1, PT, R12, RZ, PT ;  /* 0x000000ff0c00720c */ /* 0x000fe40003f25270 */
[----:B------:R-:W-:Y:S02]  /*0520*/  ISETP.GE.U32.AND P0, PT, R0, R9, PT ;  /* 0x000000090000720c */ /* 0x000fe40003f06070 */
[----:B------:R-:W-:Y:S01]  /*0530*/  LOP3.LUT R0, R13, R12, RZ, 0x3c, !PT ;  /* 0x0000000c0d007212 */ /* 0x000fe200078e3cff */
[----:B------:R2:W3:Y:S01]  /*0540*/  F2I.FTZ.U32.TRUNC.NTZ R9, R8 ;  /* 0x0000000800097305 */ /* 0x0004e2000021f000 */
[----:B-1----:R-:W-:Y:S01]  /*0550*/  VIADD R6, R5, 0xffffffe ;  /* 0x0ffffffe05067836 */ /* 0x002fe20000000000 */
[----:B------:R-:W-:Y:S02]  /*0560*/  LOP3.LUT R5, R153, 0x60, RZ, 0xc0, !PT ;  /* 0x0000006099057812 */ /* 0x000fe400078ec0ff */
[----:B------:R-:W-:-:S02]  /*0570*/  ISETP.GE.AND P2, PT, R0, RZ, PT ;  /* 0x000000ff0000720c */ /* 0x000fc40003f46270 */
[----:B------:R-:W-:Y:S02]  /*0580*/  SHF.R.U32.HI R5, RZ, 0x1, R5 ;  /* 0x00000001ff057819 */ /* 0x000fe40000011605 */
[----:B------:R1:W4:Y:S01]  /*0590*/  F2I.FTZ.U32.TRUNC.NTZ R7, R6 ;  /* 0x0000000600077305 */ /* 0x000322000021f000 */
[----:B--2---:R-:W-:Y:S02]  /*05a0*/  IMAD.MOV.U32 R8, RZ, RZ, RZ ;  /* 0x000000ffff087224 */ /* 0x004fe400078e00ff */
[----:B------:R-:W-:-:S04]  /*05b0*/  @P0 VIADD R4, R4, 0x1 ;  /* 0x0000000104040836 */ /* 0x000fc80000000000 */
[----:B------:R-:W-:Y:S01]  /*05c0*/  IMAD.MOV.U32 R17, RZ, RZ, R4 ;  /* 0x000000ffff117224 */ /* 0x000fe200078e0004 */
[----:B------:R-:W-:Y:S01]  /*05d0*/  LOP3.LUT R4, R153, 0x7f, RZ, 0xc0, !PT ;  /* 0x0000007f99047812 */ /* 0x000fe200078ec0ff */
[----:B---3--:R-:W-:Y:S02]  /*05e0*/  IMAD.MOV R15, RZ, RZ, -R9 ;  /* 0x000000ffff0f7224 */ /* 0x008fe400078e0a09 */
[----:B------:R-:W-:Y:S01]  /*05f0*/  @!P2 IMAD.MOV R17, RZ, RZ, -R17 ;  /* 0x000000ffff11a224 */ /* 0x000fe200078e0a11 */
[----:B------:R-:W-:Y:S01]  /*0600*/  @!P1 LOP3.LUT R17, RZ, R12, RZ, 0x33, !PT ;  /* 0x0000000cff119212 */ /* 0x000fe200078e33ff */
[----:B-1----:R-:W-:Y:S02]  /*0610*/  IMAD.SHL.U32 R6, R4, 0x4, RZ ;  /* 0x0000000404067824 */ /* 0x002fe400078e00ff */
[----:B----4-:R-:W-:Y:S02]  /*0620*/  IMAD.MOV R14, RZ, RZ, -R7 ;  /* 0x000000ffff0e7224 */ /* 0x010fe400078e0a07 */
[----:B------:R-:W-:-:S02]  /*0630*/  IMAD.SHL.U32 R0, R17, 0x100, RZ ;  /* 0x0000010011007824 */ /* 0x000fc400078e00ff */
[----:B------:R-:W-:-:S03]  /*0640*/  IMAD.MOV R17, RZ, RZ, -R17 ;  /* 0x000000ffff117224 */ /* 0x000fc600078e0a11 */
[----:B------:R-:W-:Y:S01]  /*0650*/  LOP3.LUT R4, R0, R11, RZ, 0xfc, !PT ;  /* 0x0000000b00047212 */ /* 0x000fe200078efcff */
[----:B------:R-:W-:Y:S01]  /*0660*/  IMAD R11, R15, R2, RZ ;  /* 0x000000020f0b7224 */ /* 0x000fe200078e02ff */
[----:B------:R1:W-:Y:S01]  /*0670*/  STL [R1+0x130], R0 ;  /* 0x0001300001007387 */ /* 0x0003e20000100800 */
[----:B------:R-:W-:Y:S01]  /*0680*/  IMAD R17, R12, R17, R13 ;  /* 0x000000110c117224 */ /* 0x000fe200078e020d */
[----:B------:R-:W-:Y:S01]  /*0690*/  LOP3.LUT R20, R4, 0xfc, RZ, 0xfc, !PT ;  /* 0x000000fc04147812 */ /* 0x000fe200078efcff */
[----:B------:R-:W-:Y:S01]  /*06a0*/  IMAD.HI.U32 R8, R9, R11, R8 ;  /* 0x0000000b09087227 */ /* 0x000fe200078e0008 */
[----:B------:R-:W-:Y:S02]  /*06b0*/  IABS R9, R4 ;  /* 0x0000000400097213 */ /* 0x000fe40000000000 */
[----:B------:R-:W-:Y:S01]  /*06c0*/  IABS R15, R20 ;  /* 0x00000014000f7213 */ /* 0x000fe20000000000 */
[----:B------:R-:W-:Y:S01]  /*06d0*/  IMAD.IADD R17, R10, 0x1, R17 ;  /* 0x000000010a117824 */ /* 0x000fe200078e0211 */
[----:B------:R-:W-:-:S02]  /*06e0*/  LOP3.LUT R16, R4, 0x8, RZ, 0xfc, !PT ;  /* 0x0000000804107812 */ /* 0x000fc400078efcff */
[----:B-1----:R-:W-:Y:S01]  /*06f0*/  LOP3.LUT R0, R6, R5, RZ, 0x3c, !PT ;  /* 0x0000000506007212 */ /* 0x002fe200078e3cff */
[----:B------:R-:W-:Y:S01]  /*0700*/  IMAD R5, R14, R3, RZ ;  /* 0x000000030e057224 */ /* 0x000fe200078e02ff */
[C---:B------:R-:W-:Y:S01]  /*0710*/  LOP3.LUT R14, R4.reuse, 0x4, RZ, 0xfc, !PT ;  /* 0x00000004040e7812 */ /* 0x040fe200078efcff */
[----:B------:R-:W-:Y:S01]  /*0720*/  IMAD.MOV.U32 R6, RZ, RZ, RZ ;  /* 0x000000ffff067224 */ /* 0x000fe200078e00ff */
[----:B------:R-:W-:Y:S01]  /*0730*/  IABS R13, R16 ;  /* 0x00000010000d7213 */ /* 0x000fe20000000000 */
[----:B------:R1:W-:Y:S01]  /*0740*/  STL [R1+0xb0], R0 ;  /* 0x0000b00001007387 */ /* 0x0003e20000100800 */
[----:B------:R-:W-:Y:S01]  /*0750*/  IABS R11, R14 ;  /* 0x0000000e000b7213 */ /* 0x000fe20000000000 */
[----:B------:R-:W-:Y:S01]  /*0760*/  IMAD.HI.U32 R5, R7, R5, R6 ;  /* 0x0000000507057227 */ /* 0x000fe200078e0006 */
[----:B------:R-:W-:Y:S02]  /*0770*/  LOP3.LUT R18, R4, 0xc, RZ, 0xfc, !PT ;  /* 0x0000000c04127812 */ /* 0x000fe400078efcff */
[----:B------:R-:W-:Y:S01]  /*0780*/  ISETP.GE.AND P2, PT, R16, RZ, PT ;  /* 0x000000ff1000720c */ /* 0x000fe20003f46270 */
[----:B------:R-:W-:Y:S01]  /*0790*/  IMAD.HI.U32 R7, R8, R15, RZ ;  /* 0x0000000f08077227 */ /* 0x000fe200078e00ff */
[----:B------:R-:W-:-:S02]  /*07a0*/  IABS R19, R18 ;  /* 0x0000001200137213 */ /* 0x000fc40000000000 */
[----:B------:R-:W-:Y:S01]  /*07b0*/  LOP3.LUT R16, R4, 0x10, RZ, 0xfc, !PT ;  /* 0x0000001004107812 */ /* 0x000fe200078efcff */
[----:B------:R-:W-:Y:S01]  /*07c0*/  IMAD.MOV R7, RZ, RZ, -R7 ;  /* 0x000000ffff077224 */ /* 0x000fe200078e0a07 */
[----:B------:R-:W-:Y:S01]  /*07d0*/  ISETP.GE.AND P0, PT, R20, RZ, PT ;  /* 0x000000ff1400720c */ /* 0x000fe20003f06270 */
[----:B------:R-:W-:Y:S01]  /*07e0*/  IMAD.HI.U32 R6, R8, R9, RZ ;  /* 0x0000000908067227 */ /* 0x000fe200078e00ff */
[C---:B------:R-:W-:Y:S02]  /*07f0*/  LOP3.LUT R20, R4.reuse, 0x14, RZ, 0xfc, !PT ;  /* 0x0000001404147812 */ /* 0x040fe400078efcff */
[----:B------:R-:W-:Y:S01]  /*0800*/  LOP3.LUT R22, R4, 0x18, RZ, 0xfc, !PT ;  /* 0x0000001804167812 */ /* 0x000fe200078efcff */
[----:B------:R-:W-:Y:S01]  /*0810*/  IMAD R15, R2, R7, R15 ;  /* 0x00000007020f7224 */ /* 0x000fe200078e020f */
[----:B------:R-:W-:Y:S01]  /*0820*/  IABS R12, R20 ;  /* 0x00000014000c7213 */ /* 0x000fe20000000000 */
[----:B------:R-:W-:Y:S01]  /*0830*/  IMAD.MOV R6, RZ, RZ, -R6 ;  /* 0x000000ffff067224 */ /* 0x000fe200078e0a06 */
[----:B------:R-:W-:Y:S01]  /*0840*/  IABS R21, R22 ;  /* 0x0000001600157213 */ /* 0x000fe20000000000 */
[----:B------:R-:W-:Y:S01]  /*0850*/  IMAD.HI.U32 R7, R8, R11, RZ ;  /* 0x0000000b08077227 */ /* 0x000fe200078e00ff */
[----:B------:R-:W-:-:S02]  /*0860*/  ISETP.GT.U32.AND P4, PT, R2, R15, PT ;  /* 0x0000000f0200720c */ /* 0x000fc40003f84070 */
[----:B------:R-:W-:Y:S01]  /*0870*/  ISETP.GE.AND P1, PT, R14, RZ, PT ;  /* 0x000000ff0e00720c */ /* 0x000fe20003f26270 */
[----:B------:R-:W-:Y:S01]  /*0880*/  IMAD R6, R2, R6, R9 ;  /* 0x0000000602067224 */ /* 0x000fe200078e0209 */
[----:B------:R-:W-:Y:S01]  /*0890*/  LOP3.LUT R25, R4, 0x20, RZ, 0xfc, !PT ;  /* 0x0000002004197812 */ /* 0x000fe200078efcff */
[----:B------:R-:W-:Y:S01]  /*08a0*/  IMAD.HI.U32 R9, R8, R13, RZ ;  /* 0x0000000d08097227 */ /* 0x000fe200078e00ff */
[----:B------:R-:W-:Y:S02]  /*08b0*/  LOP3.LUT R24, R4, 0x1c, RZ, 0xfc, !PT ;  /* 0x0000001c04187812 */ /* 0x000fe400078efcff */
[----:B------:R-:W-:Y:S01]  /*08c0*/  ISETP.GT.U32.AND P3, PT, R2, R6, PT ;  /* 0x000000060200720c */ /* 0x000fe20003f64070 */
[----:B------:R-:W-:Y:S01]  /*08d0*/  IMAD.MOV R7, RZ, RZ, -R7 ;  /* 0x000000ffff077224 */ /* 0x000fe200078e0a07 */
[C---:B------:R-:W-:Y:S01]  /*08e0*/  LOP3.LUT R26, R4.reuse, 0x28, RZ, 0xfc, !PT ;  /* 0x00000028041a7812 */ /* 0x040fe200078efcff */
[----:B------:R-:W-:Y:S01]  /*08f0*/  IMAD.MOV R10, RZ, RZ, -R9 ;  /* 0x000000ffff0a7224 */ /* 0x000fe200078e0a09 */
[C---:B------:R-:W-:Y:S01]  /*0900*/  LOP3.LUT R27, R4.reuse, 0x2c, RZ, 0xfc, !PT ;  /* 0x0000002c041b7812 */ /* 0x040fe200078efcff */
[----:B------:R-:W-:Y:S01]  /*0910*/  @!P4 IMAD.IADD R15, R15, 0x1, -R2 ;  /* 0x000000010f0fc824 */ /* 0x000fe200078e0a02 */
[----:B------:R-:W-:Y:S01]  /*0920*/  LOP3.LUT R28, R4, 0x40, RZ, 0xfc, !PT ;  /* 0x00000040041c7812 */ /* 0x000fe200078efcff */
[----:B------:R-:W-:Y:S01]  /*0930*/  IMAD R9, R2, R7, R11 ;  /* 0x0000000702097224 */ /* 0x000fe200078e020b */
[----:B------:R-:W-:Y:S01]  /*0940*/  LOP3.LUT R30, R4, 0x44, RZ, 0xfc, !PT ;  /* 0x00000044041e7812 */ /* 0x000fe200078efcff */
[----:B------:R-:W-:Y:S01]  /*0950*/  IMAD.HI.U32 R7, R8, R19, RZ ;  /* 0x0000001308077227 */ /* 0x000fe200078e00ff */
[----:B------:R-:W-:-:S02]  /*0960*/  ISETP.GT.U32.AND P4, PT, R2, R15, PT ;  /* 0x0000000f0200720c */ /* 0x000fc40003f84070 */
[----:B------:R-:W-:Y:S01]  /*0970*/  ISETP.GT.U32.AND P6, PT, R2, R9, PT ;  /* 0x000000090200720c */ /* 0x000fe20003fc4070 */
[----:B------:R-:W-:Y:S01]  /*0980*/  IMAD.MOV R7, RZ, RZ, -R7 ;  /* 0x000000ffff077224 */ /* 0x000fe200078e0a07 */
[----:B------:R-:W-:Y:S01]  /*0990*/  LOP3.LUT R34, R4, 0x4c, RZ, 0xfc, !PT ;  /* 0x0000004c04227812 */ /* 0x000fe200078efcff */
[C---:B------:R-:W-:Y:S01]  /*09a0*/  IMAD R10, R2.reuse, R10, R13 ;  /* 0x0000000a020a7224 */ /* 0x040fe200078e020d */
[----:B------:R-:W-:Y:S01]  /*09b0*/  IABS R13, R16 ;  /* 0x00000010000d7213 */ /* 0x000fe20000000000 */
[----:B------:R-:W-:Y:S01]  /*09c0*/  IMAD R11, R2, R7, R19 ;  /* 0x00000007020b7224 */ /* 0x000fe200078e0213 */
[C---:B------:R-:W-:Y:S01]  /*09d0*/  LOP3.LUT R32, R4.reuse, 0x48, RZ, 0xfc, !PT ;  /* 0x0000004804207812 */ /* 0x040fe200078efcff */
[----:B------:R-:W-:Y:S01]  /*09e0*/  IMAD.MOV.U32 R19, RZ, RZ, R12 ;  /* 0x000000ffff137224 */ /* 0x000fe200078e000c */
[----:B------:R-:W-:Y:S01]  /*09f0*/  LOP3.LUT R40, R4, 0x64, RZ, 0xfc, !PT ;  /* 0x0000006404287812 */ /* 0x000fe200078efcff */
[----:B------:R-:W-:Y:S01]  /*0a00*/  IMAD.HI.U32 R7, R8, R13, RZ ;  /* 0x0000000d08077227 */ /* 0x000fe200078e00ff */
[----:B------:R-:W-:-:S02]  /*0a10*/  IABS R31, R32 ;  /* 0x00000020001f7213 */ /* 0x000fc40000000000 */
[----:B------:R-:W-:Y:S01]  /*0a20*/  LOP3.LUT R36, R4, 0x5c, RZ, 0xfc, !PT ;  /* 0x0000005c04247812 */ /* 0x000fe200078efcff */
[--C-:B------:R-:W-:Y:S01]  /*0a30*/  @!P4 IMAD.IADD R15, R15, 0x1, -R2.reuse ;  /* 0x000000010f0fc824 */ /* 0x100fe200078e0a02 */
[----:B------:R-:W-:Y:S01]  /*0a40*/  ISETP.GT.U32.AND P4, PT, R2, R11, PT ;  /* 0x0000000b0200720c */ /* 0x000fe20003f84070 */
[----:B------:R-:W-:Y:S01]  /*0a50*/  @!P6 IMAD.IADD R9, R9, 0x1, -R2 ;  /* 0x000000010909e824 */ /* 0x000fe200078e0a02 */
[----:B------:R-:W-:Y:S01]  /*0a60*/  IABS R37, R36 ;  /* 0x0000002400257213 */ /* 0x000fe20000000000 */
[----:B------:R-:W-:Y:S01]  /*0a70*/  IMAD.MOV R12, RZ, RZ, -R7 ;  /* 0x000000ffff0c7224 */ /* 0x000fe200078e0a07 */
[----:B------:R-:W-:Y:S01]  /*0a80*/  LOP3.LUT R38, R4, 0x60, RZ, 0xfc, !PT ;  /* 0x0000006004267812 */ /* 0x000fe200078efcff */
[----:B------:R-:W-:Y:S01]  /*0a90*/  IMAD.HI.U32 R7, R8, R19, RZ ;  /* 0x0000001308077227 */ /* 0x000fe200078e00ff */
[C---:B------:R-:W-:Y:S02]  /*0aa0*/  ISETP.GT.U32.AND P6, PT, R2.reuse, R9, PT ;  /* 0x000000090200720c */ /* 0x040fe40003fc4070 */
[----:B------:R-:W-:Y:S01]  /*0ab0*/  IABS R39, R38 ;  /* 0x0000002600277213 */ /* 0x000fe20000000000 */
[----:B------:R-:W-:Y:S01]  /*0ac0*/  IMAD R12, R2, R12, R13 ;  /* 0x0000000c020c7224 */ /* 0x000fe200078e020d */
[----:B------:R-:W-:Y:S01]  /*0ad0*/  LOP3.LUT R41, R4, 0x68, RZ, 0xfc, !PT ;  /* 0x0000006804297812 */ /* 0x000fe200078efcff */
[----:B------:R-:W-:Y:S01]  /*0ae0*/  IMAD.HI.U32 R13, R8, R21, RZ ;  /* 0x00000015080d7227 */ /* 0x000fe200078e00ff */
[----:B------:R-:W-:-:S02]  /*0af0*/  LOP3.LUT R42, R4, 0x6c, RZ, 0xfc, !PT ;  /* 0x0000006c042a7812 */ /* 0x000fc400078efcff */
[C---:B------:R-:W-:Y:S01]  /*0b00*/  LOP3.LUT R44, R4.reuse, 0x74, RZ, 0xfc, !PT ;  /* 0x00000074042c7812 */ /* 0x040fe200078efcff */
[--C-:B------:R-:W-:Y:S01]  /*0b10*/  @!P4 IMAD.IADD R11, R11, 0x1, -R2.reuse ;  /* 0x000000010b0bc824 */ /* 0x100fe200078e0a02 */
[C---:B------:R-:W-:Y:S01]  /*0b20*/  LOP3.LUT R46, R4.reuse, 0x7c, RZ, 0xfc, !PT ;  /* 0x0000007c042e7812 */ /* 0x040fe200078efcff */
[----:B------:R-:W-:Y:S01]  /*0b30*/  IMAD.MOV R14, RZ, RZ, -R7 ;  /* 0x000000ffff0e7224 */ /* 0x000fe200078e0a07 */
[----:B------:R-:W-:Y:S01]  /*0b40*/  LOP3.LUT R48, R4, 0x80, RZ, 0xfc, !PT ;  /* 0x0000008004307812 */ /* 0x000fe200078efcff */
[----:B------:R-:W-:Y:S01]  /*0b50*/  IMAD.MOV.U32 R7, RZ, RZ, R15 ;  /* 0x000000ffff077224 */ /* 0x000fe200078e000f */
[C---:B------:R-:W-:Y:S01]  /*0b60*/  ISETP.GT.U32.AND P4, PT, R2.reuse, R11, PT ;  /* 0x0000000b0200720c */ /* 0x040fe20003f84070 */
[----:B------:R-:W-:Y:S01]  /*0b70*/  IMAD.MOV R15, RZ, RZ, -R13 ;  /* 0x000000ffff0f7224 */ /* 0x000fe200078e0a0d */
[----:B------:R-:W-:Y:S01]  /*0b80*/  IABS R45, R46 ;  /* 0x0000002e002d7213 */ /* 0x000fe20000000000 */
[--C-:B------:R-:W-:Y:S01]  /*0b90*/  @!P6 IMAD.IADD R9, R9, 0x1, -R2.reuse ;  /* 0x000000010909e824 */ /* 0x100fe200078e0a02 */
[C---:B------:R-:W-:Y:S01]  /*0ba0*/  ISETP.GT.U32.AND P6, PT, R2.reuse, R12, PT ;  /* 0x0000000c0200720c */ /* 0x040fe20003fc4070 */
[----:B------:R-:W-:Y:S01]  /*0bb0*/  IMAD R13, R2, R14, R19 ;  /* 0x0000000e020d7224 */ /* 0x000fe200078e0213 */
[----:B------:R-:W-:Y:S01]  /*0bc0*/  IABS R19, R24 ;  /* 0x0000001800137213 */ /* 0x000fe20000000000 */
[--C-:B------:R-:W-:Y:S01]  /*0bd0*/  @!P3 IMAD.IADD R6, R6, 0x1, -R2.reuse ;  /* 0x000000010606b824 */ /* 0x100fe200078e0a02 */
[C---:B------:R-:W-:Y:S01]  /*0be0*/  ISETP.GT.U32.AND P3, PT, R2.reuse, R10, PT ;  /* 0x0000000a0200720c */ /* 0x040fe20003f64070 */
[C---:B------:R-:W-:Y:S01]  /*0bf0*/  IMAD R14, R2.reuse, R15, R21 ;  /* 0x0000000f020e7224 */ /* 0x040fe200078e0215 */
[----:B------:R-:W-:Y:S01]  /*0c00*/  IABS R21, R25 ;  /* 0x0000001900157213 */ /* 0x000fe20000000000 */
[----:B------:R-:W-:Y:S01]  /*0c10*/  @!P1 IMAD.MOV R9, RZ, RZ, -R9 ;  /* 0x000000ffff099224 */ /* 0x000fe200078e0a09 */
[C---:B------:R-:W-:Y:S01]  /*0c20*/  ISETP.GT.U32.AND P1, PT, R2.reuse, R13, PT ;  /* 0x0000000d0200720c */ /* 0x040fe20003f24070 */
[--C-:B------:R-:W-:Y:S01]  /*0c30*/  @!P4 IMAD.IADD R11, R11, 0x1, -R2.reuse ;  /* 0x000000010b0bc824 */ /* 0x100fe200078e0a02 */
[C---:B------:R-:W-:Y:S01]  /*0c40*/  ISETP.GT.U32.AND P5, PT, R2.reuse, R6, PT ;  /* 0x000000060200720c */ /* 0x040fe20003fa4070 */
[----:B------:R-:W-:Y:S01]  /*0c50*/  @!P0 IMAD.MOV R7, RZ, RZ, -R7 ;  /* 0x000000ffff078224 */ /* 0x000fe200078e0a07 */
[----:B------:R-:W-:Y:S01]  /*0c60*/  ISETP.GT.U32.AND P4, PT, R2, R14, PT ;  /* 0x0000000e0200720c */ /* 0x000fe20003f84070 */
[----:B------:R-:W-:Y:S01]  /*0c70*/  @!P6 IMAD.IADD R12, R12, 0x1, -R2 ;  /* 0x000000010c0ce824 */ /* 0x000fe200078e0a02 */
[----:B------:R-:W-:Y:S01]  /*0c80*/  ISETP.GE.AND P0, PT, R16, RZ, PT ;  /* 0x000000ff1000720c */ /* 0x000fe20003f06270 */
[----:B------:R-:W-:Y:S01]  /*0c90*/  IMAD.HI.U32 R16, R8, R21, RZ ;  /* 0x0000001508107227 */ /* 0x000fe200078e00ff */
[----:B------:R-:W-:-:S02]  /*0ca0*/  ISETP.GE.AND P6, PT, R22, RZ, PT ;  /* 0x000000ff1600720c */ /* 0x000fc40003fc6270 */
[----:B------:R-:W-:Y:S01]  /*0cb0*/  LOP3.LUT R22, R4, 0x24, RZ, 0xfc, !PT ;  /* 0x0000002404167812 */ /* 0x000fe200078efcff */
[----:B------:R-:W-:Y:S01]  /*0cc0*/  IMAD.MOV R16, RZ, RZ, -R16 ;  /* 0x000000ffff107224 */ /* 0x000fe200078e0a10 */
[----:B------:R-:W-:Y:S01]  /*0cd0*/  IABS R47, R48 ;  /* 0x00000030002f7213 */ /* 0x000fe20000000000 */
[--C-:B------:R-:W-:Y:S01]  /*0ce0*/  @!P1 IMAD.IADD R13, R13, 0x1, -R2.reuse ;  /* 0x000000010d0d9824 */ /* 0x100fe200078e0a02 */
[----:B------:R-:W-:Y:S01]  /*0cf0*/  ISETP.GT.U32.AND P1, PT, R2, R12, PT ;  /* 0x0000000c0200720c */ /* 0x000fe20003f24070 */
[--C-:B------:R-:W-:Y:S01]  /*0d00*/  @!P5 IMAD.IADD R6, R6, 0x1, -R2.reuse ;  /* 0x000000010606d824 */ /* 0x100fe200078e0a02 */
[----:B------:R-:W-:Y:S01]  /*0d10*/  ISETP.GE.AND P5, PT, R4, RZ, PT ;  /* 0x000000ff0400720c */ /* 0x000fe20003fa6270 */
[--C-:B------:R-:W-:Y:S01]  /*0d20*/  @!P4 IMAD.IADD R14, R14, 0x1, -R2.reuse ;  /* 0x000000010e0ec824 */ /* 0x100fe200078e0a02 */
[----:B------:R-:W-:Y:S01]  /*0d30*/  ISETP.GT.U32.AND P4, PT, R2, R13, PT ;  /* 0x0000000d0200720c */ /* 0x000fe20003f84070 */
[----:B------:R-:W-:Y:S01]  /*0d40*/  @!P3 IMAD.IADD R10, R10, 0x1, -R2 ;  /* 0x000000010a0ab824 */ /* 0x000fe200078e0a02 */
[----:B------:R-:W-:Y:S01]  /*0d50*/  IABS R23, R22 ;  /* 0x0000001600177213 */ /* 0x000fe20000000000 */
[----:B------:R-:W-:Y:S01]  /*0d60*/  IMAD R16, R2, R16, R21 ;  /* 0x0000001002107224 */ /* 0x000fe200078e0215 */
[----:B------:R-:W-:Y:S01]  /*0d70*/  ISETP.GE.AND P3, PT, R18, RZ, PT ;  /* 0x000000ff1200720c */ /* 0x000fe20003f66270 */
[----:B------:R-:W-:Y:S01]  /*0d80*/  IMAD.HI.U32 R15, R8, R19, RZ ;  /* 0x00000013080f7227 */ /* 0x000fe200078e00ff */
[----:B------:R-:W-:-:S02]  /*0d90*/  IABS R21, R26 ;  /* 0x0000001a00157213 */ /* 0x000fc40000000000 */
[C---:B------:R-:W-:Y:S01]  /*0da0*/  LOP3.LUT R52, R4.reuse, 0x94, RZ, 0xfc, !PT ;  /* 0x0000009404347812 */ /* 0x040fe200078efcff */
[----:B------:R-:W-:Y:S01]  /*0db0*/  IMAD.MOV R15, RZ, RZ, -R15 ;  /* 0x000000ffff0f7224 */ /* 0x000fe200078e0a0f */
[----:B------:R-:W-:Y:S01]  /*0dc0*/  LOP3.LUT R50, R4, 0x90, RZ, 0xfc, !PT ;  /* 0x0000009004327812 */ /* 0x000fe200078efcff */
[----:B------:R-:W-:Y:S01]  /*0dd0*/  @!P5 IMAD.MOV R6, RZ, RZ, -R6 ;  /* 0x000000ffff06d224 */ /* 0x000fe200078e0a06 */
[C---:B------:R-:W-:Y:S01]  /*0de0*/  ISETP.GT.U32.AND P5, PT, R2.reuse, R10, PT ;  /* 0x0000000a0200720c */ /* 0x040fe20003fa4070 */
[--C-:B------:R-:W-:Y:S01]  /*0df0*/  @!P4 IMAD.IADD R13, R13, 0x1, -R2.reuse ;  /* 0x000000010d0dc824 */ /* 0x100fe200078e0a02 */
[C---:B------:R-:W-:Y:S01]  /*0e00*/  ISETP.GT.U32.AND P4, PT, R2.reuse, R16, PT ;  /* 0x000000100200720c */ /* 0x040fe20003f84070 */
[----:B------:R-:W-:Y:S01]  /*0e10*/  IMAD R15, R2, R15, R19 ;  /* 0x0000000f020f7224 */ /* 0x000fe200078e0213 */
[----:B------:R-:W-:Y:S01]  /*0e20*/  IABS R51, R52 ;  /* 0x0000003400337213 */ /* 0x000fe20000000000 */
[----:B------:R-:W-:Y:S01]  /*0e30*/  @!P1 IMAD.IADD R12, R12, 0x1, -R2 ;  /* 0x000000010c0c9824 */ /* 0x000fe200078e0a02 */
[----:B------:R-:W-:Y:S01]  /*0e40*/  IABS R49, R50 ;  /* 0x0000003200317213 */ /* 0x000fe20000000000 */
[----:B------:R-:W-:Y:S01]  /*0e50*/  IMAD.HI.U32 R18, R8, R23, RZ ;  /* 0x0000001708127227 */ /* 0x000fe200078e00ff */
[----:B------:R-:W-:-:S02]  /*0e60*/  ISETP.GT.U32.AND P1, PT, R2, R15, PT ;  /* 0x0000000f0200720c */ /* 0x000fc40003f24070 */
[C---:B------:R-:W-:Y:S01]  /*0e70*/  LOP3.LUT R53, R4.reuse, 0x98, RZ, 0xfc, !PT ;  /* 0x0000009804357812 */ /* 0x040fe200078efcff */
[----:B------:R-:W-:Y:S01]  /*0e80*/  IMAD.MOV R18, RZ, RZ, -R18 ;  /* 0x000000ffff127224 */ /* 0x000fe200078e0a12 */
[----:B------:R-:W-:Y:S01]  /*0e90*/  LOP3.LUT R54, R4, 0x9c, RZ, 0xfc, !PT ;  /* 0x0000009c04367812 */ /* 0x000fe200078efcff */
[--C-:B------:R-:W-:Y:S01]  /*0ea0*/  @!P5 IMAD.IADD R10, R10, 0x1, -R2.reuse ;  /* 0x000000010a0ad824 */ /* 0x100fe200078e0a02 */
[----:B------:R-:W-:Y:S01]  /*0eb0*/  ISETP.GE.AND P5, PT, R20, RZ, PT ;  /* 0x000000ff1400720c */ /* 0x000fe20003fa6270 */
[----:B------:R-:W-:Y:S01]  /*0ec0*/  @!P4 IMAD.IADD R16, R16, 0x1, -R2 ;  /* 0x000000011010c824 */ /* 0x000fe200078e0a02 */
[----:B------:R-:W-:Y:S01]  /*0ed0*/  IABS R20, R27 ;  /* 0x0000001b00147213 */ /* 0x000fe20000000000 */
[----:B------:R-:W-:Y:S01]  /*0ee0*/  @!P2 IMAD.MOV R10, RZ, RZ, -R10 ;  /* 0x000000ffff0aa224 */ /* 0x000fe200078e0a0a */
[C---:B------:R-:W-:Y:S01]  /*0ef0*/  ISETP.GT.U32.AND P2, PT, R2.reuse, R14, PT ;  /* 0x0000000e0200720c */ /* 0x040fe20003f44070 */
[C---:B------:R-:W-:Y:S01]  /*0f00*/  IMAD R18, R2.reuse, R18, R23 ;  /* 0x0000001202127224 */ /* 0x040fe200078e0217 */
[----:B------:R-:W-:Y:S01]  /*0f10*/  ISETP.GT.U32.AND P4, PT, R2, R16, PT ;  /* 0x000000100200720c */ /* 0x000fe20003f84070 */
[----:B------:R-:W-:Y:S01]  /*0f20*/  IMAD.HI.U32 R19, R8, R21, RZ ;  /* 0x0000001508137227 */ /* 0x000fe200078e00ff */
[----:B------:R-:W-:-:S02]  /*0f30*/  LOP3.LUT R56, R4, 0xac, RZ, 0xfc, !PT ;  /* 0x000000ac04387812 */ /* 0x000fc400078efcff */
[----:B------:R-:W-:Y:S01]  /*0f40*/  LOP3.LUT R58, R4, 0xb0, RZ, 0xfc, !PT ;  /* 0x000000b0043a7812 */ /* 0x000fe200078efcff */
[----:B------:R-:W-:Y:S01]  /*0f50*/  @!P0 IMAD.MOV R12, RZ, RZ, -R12 ;  /* 0x000000ffff0c8224 */ /* 0x000fe200078e0a0c */
[C---:B------:R-:W-:Y:S01]  /*0f60*/  ISETP.GT.U32.AND P0, PT, R2.reuse, R18, PT ;  /* 0x000000120200720c */ /* 0x040fe20003f04070 */
[--C-:B------:R-:W-:Y:S01]  /*0f70*/  @!P1 IMAD.IADD R15, R15, 0x1, -R2.reuse ;  /* 0x000000010f0f9824 */ /* 0x100fe200078e0a02 */
[----:B------:R-:W-:Y:S01]  /*0f80*/  ISETP.GE.AND P1, PT, R25, RZ, PT ;  /* 0x000000ff1900720c */ /* 0x000fe20003f26270 */
[----:B------:R-:W-:Y:S01]  /*0f90*/  IMAD.MOV R19, RZ, RZ, -R19 ;  /* 0x000000ffff137224 */ /* 0x000fe200078e0a13 */
[----:B------:R-:W-:Y:S01]  /*0fa0*/  IABS R59, R56 ;  /* 0x00000038003b7213 */ /* 0x000fe20000000000 */
[----:B------:R-:W-:Y:S01]  /*0fb0*/  @!P3 IMAD.MOV R11, RZ, RZ, -R11 ;  /* 0x000000ffff0bb224 */ /* 0x000fe200078e0a0b */
[C---:B------:R-:W-:Y:S01]  /*0fc0*/  ISETP.GT.U32.AND P3, PT, R2.reuse, R15, PT ;  /* 0x0000000f0200720c */ /* 0x040fe20003f64070 */
[----:B------:R-:W-:Y:S01]  /*0fd0*/  IMAD R19, R2, R19, R21 ;  /* 0x0000001302137224 */ /* 0x000fe200078e0215 */
[----:B------:R-:W-:Y:S01]  /*0fe0*/  LOP3.LUT R60, R4, 0xb8, RZ, 0xfc, !PT ;  /* 0x000000b8043c7812 */ /* 0x000fe200078efcff */
[--C-:B------:R-:W-:Y:S01]  /*0ff0*/  @!P2 IMAD.IADD R14, R14, 0x1, -R2.reuse ;  /* 0x000000010e0ea824 */ /* 0x100fe200078e0a02 */
[----:B------:R-:W-:Y:S01]  /*1000*/  ISETP.GE.AND P2, PT, R24, RZ, PT ;  /* 0x000000ff1800720c */ /* 0x000fe20003f46270 */
[--C-:B------:R-:W-:Y:S01]  /*1010*/  @!P4 IMAD.IADD R16, R16, 0x1, -R2.reuse ;  /* 0x000000011010c824 */ /* 0x100fe200078e0a02 */
[----:B------:R-:W-:Y:S01]  /*1020*/  ISETP.GT.U32.AND P4, PT, R2, R19, PT ;  /* 0x000000130200720c */ /* 0x000fe20003f84070 */
[----:B------:R-:W-:Y:S01]  /*1030*/  @!P0 IMAD.IADD R18, R18, 0x1, -R2 ;  /* 0x0000000112128824 */ /* 0x000fe200078e0a02 */
[----:B------:R-:W-:Y:S01]  /*1040*/  LOP3.LUT R24, R4, 0x38, RZ, 0xfc, !PT ;  /* 0x0000003804187812 */ /* 0x000fe200078efcff */
[----:B------:R-:W-:Y:S01]  /*1050*/  @!P5 IMAD.MOV R13, RZ, RZ, -R13 ;  /* 0x000000ffff0dd224 */ /* 0x000fe200078e0a0d */
[----:B------:R-:W-:Y:S01]  /*1060*/  ISETP.GE.AND P5, PT, R22, RZ, PT ;  /* 0x000000ff1600720c */ /* 0x000fe20003fa6270 */
[----:B------:R-:W-:Y:S01]  /*1070*/  IMAD.MOV.U32 R23, RZ, RZ, R20 ;  /* 0x000000ffff177224 */ /* 0x000fe200078e0014 */
[----:B------:R-:W-:Y:S01]  /*1080*/  ISETP.GT.U32.AND P0, PT, R2, R18, PT ;  /* 0x000000120200720c */ /* 0x000fe20003f04070 */
[----:B------:R-:W-:Y:S01]  /*1090*/  @!P3 IMAD.IADD R15, R15, 0x1, -R2 ;  /* 0x000000010f0fb824 */ /* 0x000fe200078e0a02 */
[----:B------:R-:W-:Y:S01]  /*10a0*/  LOP3.LUT R22, R4, 0x30, RZ, 0xfc, !PT ;  /* 0x0000003004167812 */ /* 0x000fe200078efcff */
[----:B------:R-:W-:Y:S01]  /*10b0*/  IMAD.HI.U32 R20, R8, R23, RZ ;  /* 0x0000001708147227 */ /* 0x000fe200078e00ff */
[----:B------:R-:W-:-:S02]  /*10c0*/  ISETP.GE.AND P3, PT, R27, RZ, PT ;  /* 0x000000ff1b00720c */ /* 0x000fc40003f66270 */
[----:B------:R-:W-:Y:S01]  /*10d0*/  IABS R21, R22 ;  /* 0x0000001600157213 */ /* 0x000fe20000000000 */
[----:B------:R-:W-:Y:S01]  /*10e0*/  @!P2 IMAD.MOV R15, RZ, RZ, -R15 ;  /* 0x000000ffff0fa224 */ /* 0x000fe200078e0a0f */
[----:B------:R-:W-:Y:S01]  /*10f0*/  ISETP.GE.AND P2, PT, R22, RZ, PT ;  /* 0x000000ff1600720c */ /* 0x000fe20003f46270 */
[----:B------:R-:W-:Y:S01]  /*1100*/  @!P4 IMAD.IADD R19, R19, 0x1, -R2 ;  /* 0x000000011313c824 */ /* 0x000fe200078e0a02 */
[----:B------:R-:W-:Y:S01]  /*1110*/  LOP3.LUT R22, R4, 0x34, RZ, 0xfc, !PT ;  /* 0x0000003404167812 */ /* 0x000fe200078efcff */
[----:B------:R-:W-:Y:S01]  /*1120*/  @!P6 IMAD.MOV R14, RZ, RZ, -R14 ;  /* 0x000000ffff0ee224 */ /* 0x000fe200078e0a0e */
[----:B------:R-:W-:Y:S01]  /*1130*/  ISETP.GE.AND P6, PT, R26, RZ, PT ;  /* 0x000000ff1a00720c */ /* 0x000fe20003fc6270 */
[----:B------:R-:W-:Y:S01]  /*1140*/  @!P0 IMAD.IADD R18, R18, 0x1, -R2 ;  /* 0x0000000112128824 */ /* 0x000fe200078e0a02 */
[----:B------:R-:W-:Y:S01]  /*1150*/  IABS R25, R22 ;  /* 0x0000001600197213 */ /* 0x000fe20000000000 */
[----:B------:R-:W-:Y:S01]  /*1160*/  IMAD.MOV R20, RZ, RZ, -R20 ;  /* 0x000000ffff147224 */ /* 0x000fe200078e0a14 */
[----:B------:R-:W-:Y:S01]  /*1170*/  ISETP.GT.U32.AND P4, PT, R2, R19, PT ;  /* 0x000000130200720c */ /* 0x000fe20003f84070 */
[----:B------:R-:W-:Y:S01]  /*1180*/  @!P1 IMAD.MOV R16, RZ, RZ, -R16 ;  /* 0x000000ffff109224 */ /* 0x000fe200078e0a10 */
[----:B------:R-:W-:Y:S01]  /*1190*/  ISETP.GE.AND P0, PT, R22, RZ, PT ;  /* 0x000000ff1600720c */ /* 0x000fe20003f06270 */
[----:B------:R-:W-:Y:S01]  /*11a0*/  IMAD.HI.U32 R22, R8, R25, RZ ;  /* 0x0000001908167227 */ /* 0x000fe200078e00ff */
[----:B------:R-:W-:-:S02]  /*11b0*/  IABS R27, R24 ;  /* 0x00000018001b7213 */ /* 0x000fc40000000000 */
[----:B------:R-:W-:Y:S01]  /*11c0*/  LOP3.LUT R26, R4, 0x3c, RZ, 0xfc, !PT ;  /* 0x0000003c041a7812 */ /* 0x000fe200078efcff */
[C---:B------:R-:W-:Y:S01]  /*11d0*/  IMAD R20, R2.reuse, R20, R23 ;  /* 0x0000001402147224 */ /* 0x040fe200078e0217 */
[----:B------:R-:W-:Y:S01]  /*11e0*/  IABS R63, R60 ;  /* 0x0000003c003f7213 */ /* 0x000fe20000000000 */
[----:B------:R-:W-:Y:S01]  /*11f0*/  IMAD.MOV R22, RZ, RZ, -R22 ;  /* 0x000000ffff167224 */ /* 0x000fe200078e0a16 */
[----:B------:R-:W-:Y:S01]  /*1200*/  IABS R29, R26 ;  /* 0x0000001a001d7213 */ /* 0x000fe20000000000 */
[----:B------:R-:W-:Y:S01]  /*1210*/  IMAD.MOV.U32 R23, RZ, RZ, R21 ;  /* 0x000000ffff177224 */ /* 0x000fe200078e0015 */
[----:B------:R-:W-:Y:S01]  /*1220*/  ISETP.GT.U32.AND P1, PT, R2, R20, PT ;  /* 0x000000140200720c */ /* 0x000fe20003f24070 */
[----:B------:R-:W-:Y:S01]  /*1230*/  @!P4 IMAD.IADD R19, R19, 0x1, -R2 ;  /* 0x000000011313c824 */ /* 0x000fe200078e0a02 */
[----:B------:R-:W-:Y:S01]  /*1240*/  ISETP.GE.AND P4, PT, R24, RZ, PT ;  /* 0x000000ff1800720c */ /* 0x000fe20003f86270 */
[----:B------:R-:W-:Y:S01]  /*1250*/  IMAD R22, R2, R22, R25 ;  /* 0x0000001602167224 */ /* 0x000fe200078e0219 */
[----:B------:R-:W-:Y:S01]  /*1260*/  LOP3.LUT R62, R4, 0xd8, RZ, 0xfc, !PT ;  /* 0x000000d8043e7812 */ /* 0x000fe200078efcff */
[----:B------:R-:W-:Y:S01]  /*1270*/  IMAD.HI.U32 R21, R8, R23, RZ ;  /* 0x0000001708157227 */ /* 0x000fe200078e00ff */
[----:B------:R-:W-:-:S02]  /*1280*/  LOP3.LUT R64, R4, 0xdc, RZ, 0xfc, !PT ;  /* 0x000000dc04407812 */ /* 0x000fc400078efcff */
[----:B------:R-:W-:Y:S01]  /*1290*/  IABS R77, R62 ;  /* 0x0000003e004d7213 */ /* 0x000fe20000000000 */
[----:B------:R-:W-:Y:S01]  /*12a0*/  @!P6 IMAD.MOV R19, RZ, RZ, -R19 ;  /* 0x000000ffff13e224 */ /* 0x000fe200078e0a13 */
[----:B------:R-:W-:Y:S01]  /*12b0*/  ISETP.GT.U32.AND P6, PT, R2, R22, PT ;  /* 0x000000160200720c */ /* 0x000fe20003fc4070 */
[----:B------:R-:W-:Y:S01]  /*12c0*/  IMAD.MOV R21, RZ, RZ, -R21 ;  /* 0x000000ffff157224 */ /* 0x000fe200078e0a15 */
[----:B------:R-:W-:Y:S01]  /*12d0*/  LOP3.LUT R66, R4, 0xe0, RZ, 0xfc, !PT ;  /* 0x000000e004427812 */ /* 0x000fe200078efcff */
[----:B------:R-:W-:Y:S01]  /*12e0*/  @!P1 IMAD.IADD R20, R20, 0x1, -R2 ;  /* 0x0000000114149824 */ /* 0x000fe200078e0a02 */
[----:B------:R-:W-:Y:S01]  /*12f0*/  LOP3.LUT R68, R4, 0xe4, RZ, 0xfc, !PT ;  /* 0x000000e404447812 */ /* 0x000fe200078efcff */
[----:B------:R-:W-:Y:S01]  /*1300*/  IMAD R21, R2, R21, R23 ;  /* 0x0000001502157224 */ /* 0x000fe200078e0217 */
[----:B------:R-:W-:Y:S01]  /*1310*/  LOP3.LUT R70, R4, 0xe8, RZ, 0xfc, !PT ;  /* 0x000000e804467812 */ /* 0x000fe200078efcff */
[----:B------:R-:W-:Y:S01]  /*1320*/  IMAD.HI.U32 R23, R8, R27, RZ ;  /* 0x0000001b08177227 */ /* 0x000fe200078e00ff */
[----:B------:R-:W-:-:S02]  /*1330*/  ISETP.GT.U32.AND P1, PT, R2, R20, PT ;  /* 0x000000140200720c */ /* 0x000fc40003f24070 */
[----:B------:R-:W-:Y:S01]  /*1340*/  IABS R79, R68 ;  /* 0x00000044004f7213 */ /* 0x000fe20000000000 */
[----:B------:R-:W-:Y:S01]  /*1350*/  IMAD.MOV R23, RZ, RZ, -R23 ;  /* 0x000000ffff177224 */ /* 0x000fe200078e0a17 */
[----:B------:R-:W-:Y:S01]  /*1360*/  IABS R81, R70 ;  /* 0x0000004600517213 */ /* 0x000fe20000000000 */
[----:B------:R-:W-:Y:S01]  /*1370*/  @!P6 IMAD.IADD R22, R22, 0x1, -R2 ;  /* 0x000000011616e824 */ /* 0x000fe200078e0a02 */
[----:B------:R-:W-:Y:S01]  /*1380*/  LOP3.LUT R72, R4, 0xec, RZ, 0xfc, !PT ;  /* 0x000000ec04487812 */ /* 0x000fe200078efcff */
[C---:B------:R-:W-:Y:S01]  /*1390*/  IMAD R23, R2.reuse, R23, R27 ;  /* 0x0000001702177224 */ /* 0x040fe200078e021b */
[----:B------:R-:W-:Y:S01]  /*13a0*/  IABS R27, R28 ;  /* 0x0000001c001b7213 */ /* 0x000fe20000000000 */
[----:B------:R-:W-:Y:S01]  /*13b0*/  @!P5 IMAD.MOV R18, RZ, RZ, -R18 ;  /* 0x000000ffff12d224 */ /* 0x000fe200078e0a12 */
[----:B------:R-:W-:Y:S01]  /*13c0*/  ISETP.GT.U32.AND P6, PT, R2, R22, PT ;  /* 0x000000160200720c */ /* 0x000fe20003fc4070 */
[----:B------:R-:W-:Y:S01]  /*13d0*/  IMAD.HI.U32 R24, R8, R29, RZ ;  /* 0x0000001d08187227 */ /* 0x000fe200078e00ff */
[----:B------:R-:W-:-:S02]  /*13e0*/  ISETP.GT.U32.AND P5, PT, R2, R21, PT ;  /* 0x000000150200720c */ /* 0x000fc40003fa4070 */
[----:B------:R-:W-:Y:S01]  /*13f0*/  IABS R83, R72 ;  /* 0x0000004800537213 */ /* 0x000fe20000000000 */
[----:B------:R-:W-:-:S04]  /*1400*/  IMAD.HI.U32 R25, R8, R27, RZ ;  /* 0x0000001b08197227 */ /* 0x000fc800078e00ff */
[----:B------:R-:W-:Y:S02]  /*1410*/  IMAD.MOV R25, RZ, RZ, -R25 ;  /* 0x000000ffff197224 */ /* 0x000fe400078e0a19 */
[----:B------:R-:W-:Y:S02]  /*1420*/  IMAD.MOV R24, RZ, RZ, -R24 ;  /* 0x000000ffff187224 */ /* 0x000fe400078e0a18 */
[----:B------:R-:W-:Y:S01]  /*1430*/  IMAD R25, R2, R25, R27 ;  /* 0x0000001902197224 */ /* 0x000fe200078e021b */
[----:B------:R-:W-:Y:S01]  /*1440*/  IABS R27, R34 ;  /* 0x00000022001b7213 */ /* 0x000fe20000000000 */
[--C-:B------:R-:W-:Y:S02]  /*1450*/  @!P6 IMAD.IADD R22, R22, 0x1, -R2.reuse ;  /* 0x000000011616e824 */ /* 0x100fe400078e0a02 */
[--C-:B------:R-:W-:Y:S01]  /*1460*/  @!P5 IMAD.IADD R21, R21, 0x1, -R2.reuse ;  /* 0x000000011515d824 */ /* 0x100fe200078e0a02 */
[----:B------:R-:W-:Y:S01]  /*1470*/  ISETP.GT.U32.AND P6, PT, R2, R25, PT ;  /* 0x000000190200720c */ /* 0x000fe20003fc4070 */
[----:B------:R-:W-:Y:S01]  /*1480*/  @!P1 IMAD.IADD R20, R20, 0x1, -R2 ;  /* 0x0000000114149824 */ /* 0x000fe200078e0a02 */
[----:B------:R-:W-:Y:S01]  /*1490*/  ISETP.GE.AND P1, PT, R26, RZ, PT ;  /* 0x000000ff1a00720c */ /* 0x000fe20003f26270 */
[C---:B------:R-:W-:Y:S01]  /*14a0*/  IMAD R24, R2.reuse, R24, R29 ;  /* 0x0000001802187224 */ /* 0x040fe200078e021d */
[----:B------:R-:W-:Y:S01]  /*14b0*/  IABS R29, R30 ;  /* 0x0000001e001d7213 */ /* 0x000fe20000000000 */
[----:B------:R-:W-:Y:S01]  /*14c0*/  @!P3 IMAD.MOV R20, RZ, RZ, -R20 ;  /* 0x000000ffff14b224 */ /* 0x000fe200078e0a14 */
[C---:B------:R-:W-:Y:S01]  /*14d0*/  ISETP.GT.U32.AND P5, PT, R2.reuse, R21, PT ;  /* 0x000000150200720c */ /* 0x040fe20003fa4070 */
[----:B------:R-:W-:Y:S01]  /*14e0*/  @!P0 IMAD.MOV R22, RZ, RZ, -R22 ;  /* 0x000000ffff168224 */ /* 0x000fe200078e0a16 */
[----:B------:R-:W-:Y:S01]  /*14f0*/  ISETP.GT.U32.AND P3, PT, R2, R23, PT ;  /* 0x000000170200720c */ /* 0x000fe20003f64070 */
[----:B------:R-:W-:Y:S01]  /*1500*/  IMAD.HI.U32 R26, R8, R29, RZ ;  /* 0x0000001d081a7227 */ /* 0x000fe200078e00ff */
[----:B------:R-:W-:-:S02]  /*1510*/  ISETP.GE.AND P0, PT, R30, RZ, PT ;  /* 0x000000ff1e00720c */ /* 0x000fc40003f06270 */
[----:B------:R-:W-:Y:S01]  /*1520*/  LOP3.LUT R30, R4, 0x50, RZ, 0xfc, !PT ;  /* 0x00000050041e7812 */ /* 0x000fe200078efcff */
[----:B------:R-:W-:Y:S02]  /*1530*/  IMAD.MOV R26, RZ, RZ, -R26 ;  /* 0x000000ffff1a7224 */ /* 0x000fe400078e0a1a */
[--C-:B------:R-:W-:Y:S02]  /*1540*/  @!P6 IMAD.IADD R25, R25, 0x1, -R2.reuse ;  /* 0x000000011919e824 */ /* 0x100fe400078e0a02 */
[C---:B------:R-:W-:Y:S02]  /*1550*/  IMAD R26, R2.reuse, R26, R29 ;  /* 0x0000001a021a7224 */ /* 0x040fe400078e021d */
[--C-:B------:R-:W-:Y:S01]  /*1560*/  @!P5 IMAD.IADD R21, R21, 0x1, -R2.reuse ;  /* 0x000000011515d824 */ /* 0x100fe200078e0a02 */
[C---:B------:R-:W-:Y:S01]  /*1570*/  ISETP.GT.U32.AND P6, PT, R2.reuse, R25, PT ;  /* 0x000000190200720c */ /* 0x040fe20003fc4070 */
[----:B------:R-:W-:Y:S01]  /*1580*/  IMAD.MOV.U32 R29, RZ, RZ, R27 ;  /* 0x000000ffff1d7224 */ /* 0x000fe200078e001b */
[----:B------:R-:W-:Y:S01]  /*1590*/  ISETP.GT.U32.AND P5, PT, R2, R24, PT ;  /* 0x000000180200720c */ /* 0x000fe20003fa4070 */
[----:B------:R-:W-:-:S02]  /*15a0*/  @!P3 IMAD.IADD R23, R23, 0x1, -R2 ;  /* 0x000000011717b824 */ /* 0x000fc400078e0a02 */
[----:B------:R-:W-:-:S03]  /*15b0*/  IMAD.HI.U32 R27, R8, R31, RZ ;  /* 0x0000001f081b7227 */ /* 0x000fc600078e00ff */
[----:B------:R-:W-:Y:S01]  /*15c0*/  ISETP.GT.U32.AND P3, PT, R2, R23, PT ;  /* 0x000000170200720c */ /* 0x000fe20003f64070 */
[----:B------:R-:W-:Y:S02]  /*15d0*/  IMAD.MOV R27, RZ, RZ, -R27 ;  /* 0x000000ffff1b7224 */ /* 0x000fe400078e0a1b */
[----:B------:R-:W-:Y:S01]  /*15e0*/  @!P2 IMAD.MOV R21, RZ, RZ, -R21 ;  /* 0x000000ffff15a224 */ /* 0x000fe200078e0a15 */
[----:B------:R-:W-:Y:S01]  /*15f0*/  ISETP.GE.AND P2, PT, R28, RZ, PT ;  /* 0x000000ff1c00720c */ /* 0x000fe20003f46270 */
[----:B------:R-:W-:Y:S01]  /*1600*/  IMAD R27, R2, R27, R31 ;  /* 0x0000001b021b7224 */ /* 0x000fe200078e021f */
[----:B------:R-:W-:Y:S01]  /*1610*/  IABS R31, R30 ;  /* 0x0000001e001f7213 */ /* 0x000fe20000000000 */
[----:B------:R-:W-:-:S04]  /*1620*/  IMAD.HI.U32 R28, R8, R29, RZ ;  /* 0x0000001d081c7227 */ /* 0x000fc800078e00ff */
[--C-:B------:R-:W-:Y:S01]  /*1630*/  @!P6 IMAD.IADD R25, R25, 0x1, -R2.reuse ;  /* 0x000000011919e824 */ /* 0x100fe200078e0a02 */
[----:B------:R-:W-:Y:S01]  /*1640*/  ISETP.GT.U32.AND P6, PT, R2, R27, PT ;  /* 0x0000001b0200720c */ /* 0x000fe20003fc4070 */
[----:B------:R-:W-:Y:S02]  /*1650*/  @!P5 IMAD.IADD R24, R24, 0x1, -R2 ;  /* 0x000000011818d824 */ /* 0x000fe400078e0a02 */
[----:B------:R-:W-:Y:S02]  /*1660*/  IMAD.MOV R28, RZ, RZ, -R28 ;  /* 0x000000ffff1c7224 */ /* 0x000fe400078e0a1c */
[----:B------:R-:W-:Y:S01]  /*1670*/  @!P3 IMAD.IADD R23, R23, 0x1, -R2 ;  /* 0x000000011717b824 */ /* 0x000fe200078e0a02 */
[C---:B------:R-:W-:Y:S01]  /*1680*/  ISETP.GT.U32.AND P5, PT, R2.reuse, R24, PT ;  /* 0x000000180200720c */ /* 0x040fe20003fa4070 */
[C---:B------:R-:W-:Y:S01]  /*1690*/  IMAD R28, R2.reuse, R28, R29 ;  /* 0x0000001c021c7224 */ /* 0x040fe200078e021d */
[----:B------:R-:W-:Y:S01]  /*16a0*/  ISETP.GT.U32.AND P3, PT, R2, R26, PT ;  /* 0x0000001a0200720c */ /* 0x000fe20003f64070 */
[----:B------:R-:W-:-:S02]  /*16b0*/  @!P4 IMAD.MOV R23, RZ, RZ, -R23 ;  /* 0x000000ffff17c224 */ /* 0x000fc400078e0a17 */
[----:B------:R-:W-:Y:S01]  /*16c0*/  IMAD.HI.U32 R29, R8, R31, RZ ;  /* 0x0000001f081d7227 */ /* 0x000fe200078e00ff */
[----:B------:R-:W-:-:S03]  /*16d0*/  ISETP.GT.U32.AND P4, PT, R2, R28, PT ;  /* 0x0000001c0200720c */ /* 0x000fc60003f84070 */
[--C-:B------:R-:W-:Y:S02]  /*16e0*/  @!P6 IMAD.IADD R27, R27, 0x1, -R2.reuse ;  /* 0x000000011b1be824 */ /* 0x100fe400078e0a02 */
[----:B------:R-:W-:Y:S02]  /*16f0*/  IMAD.MOV R29, RZ, RZ, -R29 ;  /* 0x000000ffff1d7224 */ /* 0x000fe400078e0a1d */
[----:B------:R-:W-:Y:S01]  /*1700*/  @!P5 IMAD.IADD R24, R24, 0x1, -R2 ;  /* 0x000000011818d824 */ /* 0x000fe200078e0a02 */
[----:B------:R-:W-:Y:S01]  /*1710*/  ISETP.GT.U32.AND P6, PT, R2, R27, PT ;  /* 0x0000001b0200720c */ /* 0x000fe20003fc4070 */
[----:B------:R-:W-:Y:S01]  /*1720*/  @!P2 IMAD.MOV R25, RZ, RZ, -R25 ;  /* 0x000000ffff19a224 */ /* 0x000fe200078e0a19 */
[----:B------:R-:W-:Y:S01]  /*1730*/  ISETP.GE.AND P5, PT, R32, RZ, PT ;  /* 0x000000ff2000720c */ /* 0x000fe20003fa6270 */
[----:B------:R-:W-:Y:S01]  /*1740*/  @!P1 IMAD.MOV R24, RZ, RZ, -R24 ;  /* 0x000000ffff189224 */ /* 0x000fe200078e0a18 */
[----:B------:R-:W-:Y:S01]  /*1750*/  LOP3.LUT R32, R4, 0x54, RZ, 0xfc, !PT ;  /* 0x0000005404207812 */ /* 0x000fe200078efcff */
[--C-:B------:R-:W-:Y:S01]  /*1760*/  @!P4 IMAD.IADD R28, R28, 0x1, -R2.reuse ;  /* 0x000000011c1cc824 */ /* 0x100fe200078e0a02 */
[----:B------:R-:W-:Y:S01]  /*1770*/  ISETP.GE.AND P1, PT, R34, RZ, PT ;  /* 0x000000ff2200720c */ /* 0x000fe20003f26270 */
[----:B------:R-:W-:Y:S01]  /*1780*/  IMAD R29, R2, R29, R31 ;  /* 0x0000001d021d7224 */ /* 0x000fe200078e021f */
[----:B------:R-:W-:Y:S01]  /*1790*/  IABS R33, R32 ;  /* 0x0000002000217213 */ /* 0x000fe20000000000 */
[----:B------:R-:W-:Y:S01]  /*17a0*/  @!P3 IMAD.IADD R26, R26, 0x1, -R2 ;  /* 0x000000011a1ab824 */ /* 0x000fe200078e0a02 */
[----:B------:R-:W-:-:S02]  /*17b0*/  LOP3.LUT R34, R4, 0x58, RZ, 0xfc, !PT ;  /* 0x0000005804227812 */ /* 0x000fc400078efcff */
[----:B------:R-:W-:Y:S01]  /*17c0*/  ISETP.GE.AND P2, PT, R30, RZ, PT ;  /* 0x000000ff1e00720c */ /* 0x000fe20003f46270 */
[----:B------:R-:W-:Y:S01]  /*17d0*/  IMAD.HI.U32 R30, R8, R33, RZ ;  /* 0x00000021081e7227 */ /* 0x000fe200078e00ff */
[----:B------:R-:W-:Y:S02]  /*17e0*/  IABS R35, R34 ;  /* 0x0000002200237213 */ /* 0x000fe40000000000 */
[C---:B------:R-:W-:Y:S01]  /*17f0*/  ISETP.GT.U32.AND P4, PT, R2.reuse, R28, PT ;  /* 0x0000001c0200720c */ /* 0x040fe20003f84070 */
[----:B------:R-:W-:Y:S01]  /*1800*/  @!P6 IMAD.IADD R27, R27, 0x1, -R2 ;  /* 0x000000011b1be824 */ /* 0x000fe200078e0a02 */
[C---:B------:R-:W-:Y:S01]  /*1810*/  ISETP.GT.U32.AND P6, PT, R2.reuse, R29, PT ;  /* 0x0000001d0200720c */ /* 0x040fe20003fc4070 */
[----:B------:R-:W-:Y:S01]  /*1820*/  IMAD.MOV R30, RZ, RZ, -R30 ;  /* 0x000000ffff1e7224 */ /* 0x000fe200078e0a1e */
[----:B------:R-:W-:Y:S01]  /*1830*/  ISETP.GT.U32.AND P3, PT, R2, R26, PT ;  /* 0x0000001a0200720c */ /* 0x000fe20003f64070 */
[----:B------:R-:W-:-:S04]  /*1840*/  IMAD.HI.U32 R31, R8, R35, RZ ;  /* 0x00000023081f7227 */ /* 0x000fc800078e00ff */
[----:B------:R-:W-:Y:S02]  /*1850*/  IMAD R30, R2, R30, R33 ;  /* 0x0000001e021e7224 */ /* 0x000fe400078e0221 */
[----:B------:R-:W-:Y:S02]  /*1860*/  IMAD.MOV R31, RZ, RZ, -R31 ;  /* 0x000000ffff1f7224 */ /* 0x000fe400078e0a1f */
[--C-:B------:R-:W-:Y:S01]  /*1870*/  @!P4 IMAD.IADD R28, R28, 0x1, -R2.reuse ;  /* 0x000000011c1cc824 */ /* 0x100fe200078e0a02 */
[C---:B------:R-:W-:Y:S01]  /*1880*/  ISETP.GT.U32.AND P4, PT, R2.reuse, R30, PT ;  /* 0x0000001e0200720c */ /* 0x040fe20003f84070 */
[----:B------:R-:W-:Y:S02]  /*1890*/  IMAD R31, R2, R31, R35 ;  /* 0x0000001f021f7224 */ /* 0x000fe400078e0223 */
[--C-:B------:R-:W-:Y:S02]  /*18a0*/  @!P6 IMAD.IADD R29, R29, 0x1, -R2.reuse ;  /* 0x000000011d1de824 */ /* 0x100fe400078e0a02 */
[----:B------:R-:W-:Y:S01]  /*18b0*/  @!P3 IMAD.IADD R26, R26, 0x1, -R2 ;  /* 0x000000011a1ab824 */ /* 0x000fe200078e0a02 */
[----:B------:R-:W-:Y:S01]  /*18c0*/  ISETP.GT.U32.AND P6, PT, R2, R31, PT ;  /* 0x0000001f0200720c */ /* 0x000fe20003fc4070 */
[----:B------:R-:W-:Y:S01]  /*18d0*/  IMAD.HI.U32 R33, R8, R39, RZ ;  /* 0x0000002708217227 */ /* 0x000fe200078e00ff */
[----:B------:R-:W-:-:S02]  /*18e0*/  ISETP.GE.AND P3, PT, R32, RZ, PT ;  /* 0x000000ff2000720c */ /* 0x000fc40003f66270 */
[----:B------:R-:W-:Y:S01]  /*18f0*/  IABS R32, R40 ;  /* 0x0000002800207213 */ /* 0x000fe20000000000 */
[----:B------:R-:W-:Y:S01]  /*1900*/  @!P0 IMAD.MOV R26, RZ, RZ, -R26 ;  /* 0x000000ffff1a8224 */ /* 0x000fe200078e0a1a */
[----:B------:R-:W-:Y:S01]  /*1910*/  ISETP.GE.AND P0, PT, R34, RZ, PT ;  /* 0x000000ff2200720c */ /* 0x000fe20003f06270 */
[----:B------:R-:W-:Y:S01]  /*1920*/  @!P4 IMAD.IADD R30, R30, 0x1, -R2 ;  /* 0x000000011e1ec824 */ /* 0x000fe200078e0a02 */
[----:B------:R-:W-:Y:S01]  /*1930*/  ISETP.GT.U32.AND P4, PT, R2, R29, PT ;  /* 0x0000001d0200720c */ /* 0x000fe20003f84070 */
[----:B------:R-:W-:Y:S02]  /*1940*/  IMAD.MOV.U32 R35, RZ, RZ, R32 ;  /* 0x000000ffff237224 */ /* 0x000fe400078e0020 */
[----:B------:R-:W-:-:S04]  /*1950*/  IMAD.HI.U32 R32, R8, R37, RZ ;  /* 0x0000002508207227 */ /* 0x000fc800078e00ff */
[----:B------:R-:W-:Y:S01]  /*1960*/  @!P6 IMAD.IADD R31, R31, 0x1, -R2 ;  /* 0x000000011f1fe824 */ /* 0x000fe200078e0a02 */
[----:B------:R-:W-:Y:S01]  /*1970*/  ISETP.GT.U32.AND P6, PT, R2, R30, PT ;  /* 0x0000001e0200720c */ /* 0x000fe20003fc4070 */
[----:B------:R-:W-:-:S04]  /*1980*/  IMAD.HI.U32 R34, R8, R35, RZ ;  /* 0x0000002308227227 */ /* 0x000fc800078e00ff */
[----:B------:R-:W-:Y:S02]  /*1990*/  IMAD.MOV R34, RZ, RZ, -R34 ;  /* 0x000000ffff227224 */ /* 0x000fe400078e0a22 */
[----:B------:R-:W-:Y:S02]  /*19a0*/  IMAD.MOV R32, RZ, RZ, -R32 ;  /* 0x000000ffff207224 */ /* 0x000fe400078e0a20 */
[C---:B------:R-:W-:Y:S02]  /*19b0*/  IMAD R34, R2.reuse, R34, R35 ;  /* 0x0000002202227224 */ /* 0x040fe400078e0223 */
[----:B------:R-:W-:Y:S01]  /*19c0*/  IMAD R32, R2, R32, R37 ;  /* 0x0000002002207224 */ /* 0x000fe200078e0225 */
[----:B------:R-:W-:Y:S01]  /*19d0*/  IABS R37, R41 ;  /* 0x0000002900257213 */ /* 0x000fe20000000000 */
[----:B------:R-:W-:Y:S01]  /*19e0*/  @!P6 IMAD.IADD R30, R30, 0x1, -R2 ;  /* 0x000000011e1ee824 */ /* 0x000fe200078e0a02 */
[----:B------:R-:W-:Y:S01]  /*19f0*/  ISETP.GT.U32.AND P6, PT, R2, R34, PT ;  /* 0x000000220200720c */ /* 0x000fe20003fc4070 */
[----:B------:R-:W-:-:S02]  /*1a00*/  IMAD.MOV R33, RZ, RZ, -R33 ;  /* 0x000000ffff217224 */ /* 0x000fc400078e0a21 */
[----:B------:R-:W-:-:S04]  /*1a10*/  IMAD.HI.U32 R35, R8, R37, RZ ;  /* 0x0000002508237227 */ /* 0x000fc800078e00ff */
[C---:B------:R-:W-:Y:S02]  /*1a20*/  IMAD R33, R2.reuse, R33, R39 ;  /* 0x0000002102217224 */ /* 0x040fe400078e0227 */
[----:B------:R-:W-:Y:S01]  /*1a30*/  @!P5 IMAD.MOV R27, RZ, RZ, -R27 ;  /* 0x000000ffff1bd224 */ /* 0x000fe200078e0a1b */
[C---:B------:R-:W-:Y:S01]  /*1a40*/  ISETP.GT.U32.AND P5, PT, R2.reuse, R31, PT ;  /* 0x0000001f0200720c */ /* 0x040fe20003fa4070 */
[----:B------:R-:W-:Y:S01]  /*1a50*/  @!P4 IMAD.IADD R29, R29, 0x1, -R2 ;  /* 0x000000011d1dc824 */ /* 0x000fe200078e0a02 */
[C---:B------:R-:W-:Y:S01]  /*1a60*/  ISETP.GT.U32.AND P4, PT, R2.reuse, R32, PT ;  /* 0x000000200200720c */ /* 0x040fe20003f84070 */
[----:B------:R-:W-:Y:S01]  /*1a70*/  @!P1 IMAD.MOV R28, RZ, RZ, -R28 ;  /* 0x000000ffff1c9224 */ /* 0x000fe200078e0a1c */
[----:B------:R-:W-:Y:S01]  /*1a80*/  ISETP.GT.U32.AND P1, PT, R2, R33, PT ;  /* 0x000000210200720c */ /* 0x000fe20003f24070 */
[----:B------:R-:W-:Y:S02]  /*1a90*/  IMAD.MOV R35, RZ, RZ, -R35 ;  /* 0x000000ffff237224 */ /* 0x000fe400078e0a23 */
[----:B------:R-:W-:-:S02]  /*1aa0*/  @!P6 IMAD.IADD R34, R34, 0x1, -R2 ;  /* 0x000000012222e824 */ /* 0x000fc400078e0a02 */
[----:B------:R-:W-:Y:S01]  /*1ab0*/  IMAD R35, R2, R35, R37 ;  /* 0x0000002302237224 */ /* 0x000fe200078e0225 */
[----:B------:R-:W-:Y:S01]  /*1ac0*/  IABS R37, R42 ;  /* 0x0000002a00257213 */ /* 0x000fe20000000000 */
[----:B------:R-:W-:Y:S01]  /*1ad0*/  @!P2 IMAD.MOV R29, RZ, RZ, -R29 ;  /* 0x000000ffff1da224 */ /* 0x000fe200078e0a1d */
[----:B------:R-:W-:Y:S01]  /*1ae0*/  ISETP.GE.AND P2, PT, R36, RZ, PT ;  /* 0x000000ff2400720c */ /* 0x000fe20003f46270 */
[----:B------:R-:W-:Y:S01]  /*1af0*/  @!P5 IMAD.IADD R31, R31, 0x1, -R2 ;  /* 0x000000011f1fd824 */ /* 0x000fe200078e0a02 */
[----:B------:R-:W-:Y:S01]  /*1b00*/  ISETP.GT.U32.AND P6, PT, R2, R34, PT ;  /* 0x000000220200720c */ /* 0x000fe20003fc4070 */
[----:B------:R-:W-:Y:S01]  /*1b10*/  IMAD.HI.U32 R36, R8, R37, RZ ;  /* 0x0000002508247227 */ /* 0x000fe200078e00ff */
[----:B------:R-:W-:-:S03]  /*1b20*/  ISETP.GE.AND P5, PT, R38, RZ, PT ;  /* 0x000000ff2600720c */ /* 0x000fc60003fa6270 */
[--C-:B------:R-:W-:Y:S01]  /*1b30*/  @!P4 IMAD.IADD R32, R32, 0x1, -R2.reuse ;  /* 0x000000012020c824 */ /* 0x100fe200078e0a02 */
[----:B------:R-:W-:Y:S01]  /*1b40*/  ISETP.GE.AND P4, PT, R40, RZ, PT ;  /* 0x000000ff2800720c */ /* 0x000fe20003f86270 */
[----:B------:R-:W-:Y:S01]  /*1b50*/  @!P1 IMAD.IADD R33, R33, 0x1, -R2 ;  /* 0x0000000121219824 */ /* 0x000fe200078e0a02 */
[----:B------:R-:W-:Y:S01]  /*1b60*/  LOP3.LUT R40, R4, 0x70, RZ, 0xfc, !PT ;  /* 0x0000007004287812 */ /* 0x000fe200078efcff */
[----:B------:R-:W-:Y:S01]  /*1b70*/  IMAD.MOV R38, RZ, RZ, -R36 ;  /* 0x000000ffff267224 */ /* 0x000fe200078e0a24 */
[C---:B------:R-:W-:Y:S01]  /*1b80*/  ISETP.GT.U32.AND P1, PT, R2.reuse, R32, PT ;  /* 0x000000200200720c */ /* 0x040fe20003f24070 */
[----:B------:R-:W-:Y:S01]  /*1b90*/  @!P3 IMAD.MOV R30, RZ, RZ, -R30 ;  /* 0x000000ffff1eb224 */ /* 0x000fe200078e0a1e */
[----:B------:R-:W-:Y:S01]  /*1ba0*/  IABS R39, R40 ;  /* 0x0000002800277213 */ /* 0x000fe20000000000 */
[----:B------:R-:W-:Y:S01]  /*1bb0*/  @!P0 IMAD.MOV R31, RZ, RZ, -R31 ;  /* 0x000000ffff1f8224 */ /* 0x000fe200078e0a1f */
[C---:B------:R-:W-:Y:S01]  /*1bc0*/  ISETP.GT.U32.AND P3, PT, R2.reuse, R33, PT ;  /* 0x000000210200720c */ /* 0x040fe20003f64070 */
[C---:B------:R-:W-:Y:S01]  /*1bd0*/  IMAD R37, R2.reuse, R38, R37 ;  /* 0x0000002602257224 */ /* 0x040fe200078e0225 */
[----:B------:R-:W-:Y:S01]  /*1be0*/  ISETP.GT.U32.AND P0, PT, R2, R35, PT ;  /* 0x000000230200720c */ /* 0x000fe20003f04070 */
[----:B------:R-:W-:-:S02]  /*1bf0*/  @!P6 IMAD.IADD R34, R34, 0x1, -R2 ;  /* 0x000000012222e824 */ /* 0x000fc400078e0a02 */
[----:B------:R-:W-:Y:S01]  /*1c00*/  IMAD.HI.U32 R36, R8, R39, RZ ;  /* 0x0000002708247227 */ /* 0x000fe200078e00ff */
[----:B------:R-:W-:-:S03]  /*1c10*/  ISETP.GT.U32.AND P6, PT, R2, R37, PT ;  /* 0x000000250200720c */ /* 0x000fc60003fc4070 */
[----:B------:R-:W-:Y:S02]  /*1c20*/  IMAD.MOV R36, RZ, RZ, -R36 ;  /* 0x000000ffff247224 */ /* 0x000fe400078e0a24 */
[--C-:B------:R-:W-:Y:S01]  /*1c30*/  @!P1 IMAD.IADD R32, R32, 0x1, -R2.reuse ;  /* 0x0000000120209824 */ /* 0x100fe200078e0a02 */
[----:B------:R-:W-:Y:S01]  /*1c40*/  ISETP.GE.AND P1, PT, R41, RZ, PT ;  /* 0x000000ff2900720c */ /* 0x000fe20003f26270 */
[--C-:B------:R-:W-:Y:S01]  /*1c50*/  @!P3 IMAD.IADD R33, R33, 0x1, -R2.reuse ;  /* 0x000000012121b824 */ /* 0x100fe200078e0a02 */
[----:B------:R-:W-:Y:S01]  /*1c60*/  IABS R41, R44 ;  /* 0x0000002c00297213 */ /* 0x000fe20000000000 */
[--C-:B------:R-:W-:Y:S01]  /*1c70*/  @!P0 IMAD.IADD R35, R35, 0x1, -R2.reuse ;  /* 0x0000000123238824 */ /* 0x100fe200078e0a02 */
[----:B------:R-:W-:Y:S01]  /*1c80*/  ISETP.GE.AND P3, PT, R42, RZ, PT ;  /* 0x000000ff2a00720c */ /* 0x000fe20003f66270 */
[----:B------:R-:W-:Y:S01]  /*1c90*/  IMAD R36, R2, R36, R39 ;  /* 0x0000002402247224 */ /* 0x000fe200078e0227 */
[----:B------:R-:W-:Y:S01]  /*1ca0*/  ISETP.GE.AND P0, PT, R40, RZ, PT ;  /* 0x000000ff2800720c */ /* 0x000fe20003f06270 */
[----:B------:R-:W-:Y:S01]  /*1cb0*/  @!P6 IMAD.IADD R37, R37, 0x1, -R2 ;  /* 0x000000012525e824 */ /* 0x000fe200078e0a02 */
[C---:B------:R-:W-:Y:S01]  /*1cc0*/  ISETP.GT.U32.AND P6, PT, R2.reuse, R35, PT ;  /* 0x000000230200720c */ /* 0x040fe20003fc4070 */
[----:B------:R-:W-:Y:S01]  /*1cd0*/  @!P5 IMAD.MOV R33, RZ, RZ, -R33 ;  /* 0x000000ffff21d224 */ /* 0x000fe200078e0a21 */
[----:B------:R-:W-:Y:S01]  /*1ce0*/  ISETP.GT.U32.AND P5, PT, R2, R36, PT ;  /* 0x000000240200720c */ /* 0x000fe20003fa4070 */
[----:B------:R-:W-:Y:S01]  /*1cf0*/  IMAD.HI.U32 R38, R8, R41, RZ ;  /* 0x0000002908267227 */ /* 0x000fe200078e00ff */
[----:B------:R-:W-:-:S03]  /*1d00*/  LOP3.LUT R42, R4, 0x78, RZ, 0xfc, !PT ;  /* 0x00000078042a7812 */ /* 0x000fc600078efcff */
[----:B------:R-:W-:Y:S01]  /*1d10*/  IMAD.MOV R38, RZ, RZ, -R38 ;  /* 0x000000ffff267224 */ /* 0x000fe200078e0a26 */
[----:B------:R-:W-:Y:S01]  /*1d20*/  IABS R43, R42 ;  /* 0x0000002a002b7213 */ /* 0x000fe20000000000 */
[----:B------:R-:W-:-:S04]  /*1d30*/  IMAD.HI.U32 R40, R8, R45, RZ ;  /* 0x0000002d08287227 */ /* 0x000fc800078e00ff */
[----:B------:R-:W-:Y:S02]  /*1d40*/  IMAD R38, R2, R38, R41 ;  /* 0x0000002602267224 */ /* 0x000fe400078e0229 */
[--C-:B------:R-:W-:Y:S02]  /*1d50*/  @!P6 IMAD.IADD R35, R35, 0x1, -R2.reuse ;  /* 0x000000012323e824 */ /* 0x100fe400078e0a02 */
[----:B------:R-:W-:Y:S01]  /*1d60*/  @!P5 IMAD.IADD R36, R36, 0x1, -R2 ;  /* 0x000000012424d824 */ /* 0x000fe200078e0a02 */
[C---:B------:R-:W-:Y:S01]  /*1d70*/  ISETP.GT.U32.AND P6, PT, R2.reuse, R38, PT ;  /* 0x000000260200720c */ /* 0x040fe20003fc4070 */
[----:B------:R-:W-:Y:S01]  /*1d80*/  @!P2 IMAD.MOV R32, RZ, RZ, -R32 ;  /* 0x000000ffff20a224 */ /* 0x000fe200078e0a20 */
[C---:B------:R-:W-:Y:S01]  /*1d90*/  ISETP.GT.U32.AND P2, PT, R2.reuse, R37, PT ;  /* 0x000000250200720c */ /* 0x040fe20003f44070 */
[----:B------:R-:W-:Y:S01]  /*1da0*/  IMAD.MOV R40, RZ, RZ, -R40 ;  /* 0x000000ffff287224 */ /* 0x000fe200078e0a28 */
[----:B------:R-:W-:Y:S01]  /*1db0*/  ISETP.GT.U32.AND P5, PT, R2, R36, PT ;  /* 0x000000240200720c */ /* 0x000fe20003fa4070 */
[----:B------:R-:W-:-:S04]  /*1dc0*/  IMAD.HI.U32 R39, R8, R43, RZ ;  /* 0x0000002b08277227 */ /* 0x000fc800078e00ff */
[----:B------:R-:W-:Y:S02]  /*1dd0*/  IMAD R40, R2, R40, R45 ;  /* 0x0000002802287224 */ /* 0x000fe400078e022d */
[----:B------:R-:W-:Y:S01]  /*1de0*/  @!P4 IMAD.MOV R34, RZ, RZ, -R34 ;  /* 0x000000ffff22c224 */ /* 0x000fe200078e0a22 */
[----:B------:R-:W-:Y:S01]  /*1df0*/  ISETP.GE.AND P4, PT, R44, RZ, PT ;  /* 0x000000ff2c00720c */ /* 0x000fe20003f86270 */
[--C-:B------:R-:W-:Y:S01]  /*1e00*/  @!P6 IMAD.IADD R38, R38, 0x1, -R2.reuse ;  /* 0x000000012626e824 */ /* 0x100fe200078e0a02 */
[----:B------:R-:W-:Y:S01]  /*1e10*/  LOP3.LUT R44, R4, 0x84, RZ, 0xfc, !PT ;  /* 0x00000084042c7812 */ /* 0x000fe200078efcff */
[----:B------:R-:W-:Y:S02]  /*1e20*/  @!P1 IMAD.MOV R35, RZ, RZ, -R35 ;  /* 0x000000ffff239224 */ /* 0x000fe400078e0a23 */
[--C-:B------:R-:W-:Y:S01]  /*1e30*/  @!P5 IMAD.IADD R36, R36, 0x1, -R2.reuse ;  /* 0x000000012424d824 */ /* 0x100fe200078e0a02 */
[C---:B------:R-:W-:Y:S01]  /*1e40*/  ISETP.GT.U32.AND P1, PT, R2.reuse, R38, PT ;  /* 0x000000260200720c */ /* 0x040fe20003f24070 */
[----:B------:R-:W-:Y:S01]  /*1e50*/  IMAD.MOV R39, RZ, RZ, -R39 ;  /* 0x000000ffff277224 */ /* 0x000fe200078e0a27 */
[----:B------:R-:W-:Y:S01]  /*1e60*/  ISETP.GT.U32.AND P5, PT, R2, R40, PT ;  /* 0x000000280200720c */ /* 0x000fe20003fa4070 */
[----:B------:R-:W-:Y:S01]  /*1e70*/  @!P2 IMAD.IADD R37, R37, 0x1, -R2 ;  /* 0x000000012525a824 */ /* 0x000fe200078e0a02 */
[----:B------:R-:W-:Y:S01]  /*1e80*/  ISETP.GE.AND P2, PT, R42, RZ, PT ;  /* 0x000000ff2a00720c */ /* 0x000fe20003f46270 */
[----:B------:R-:W-:Y:S01]  /*1e90*/  IMAD R39, R2, R39, R43 ;  /* 0x0000002702277224 */ /* 0x000fe200078e022b */
[----:B------:R-:W-:Y:S01]  /*1ea0*/  IABS R43, R44 ;  /* 0x0000002c002b7213 */ /* 0x000fe20000000000 */
[----:B------:R-:W-:-:S03]  /*1eb0*/  IMAD.HI.U32 R41, R8, R47, RZ ;  /* 0x0000002f08297227 */ /* 0x000fc600078e00ff */
[----:B------:R-:W-:Y:S01]  /*1ec0*/  ISETP.GT.U32.AND P6, PT, R2, R39, PT ;  /* 0x000000270200720c */ /* 0x000fe20003fc4070 */
[----:B------:R-:W-:Y:S01]  /*1ed0*/  @!P3 IMAD.MOV R37, RZ, RZ, -R37 ;  /* 0x000000ffff25b224 */ /* 0x000fe200078e0a25 */
[----:B------:R-:W-:Y:S01]  /*1ee0*/  ISETP.GE.AND P3, PT, R46, RZ, PT ;  /* 0x000000ff2e00720c */ /* 0x000fe20003f66270 */
[----:B------:R-:W-:Y:S01]  /*1ef0*/  IMAD.MOV R41, RZ, RZ, -R41 ;  /* 0x000000ffff297224 */ /* 0x000fe200078e0a29 */
[----:B------:R-:W-:Y:S01]  /*1f00*/  LOP3.LUT R46, R4, 0x88, RZ, 0xfc, !PT ;  /* 0x00000088042e7812 */ /* 0x000fe200078efcff */
[----:B------:R-:W-:-:S03]  /*1f10*/  IMAD.HI.U32 R42, R8, R43, RZ ;  /* 0x0000002b082a7227 */ /* 0x000fc600078e00ff */
[----:B------:R-:W-:Y:S01]  /*1f20*/  IABS R45, R46 ;  /* 0x0000002e002d7213 */ /* 0x000fe20000000000 */
[----:B------:R-:W-:Y:S02]  /*1f30*/  IMAD R41, R2, R41, R47 ;  /* 0x0000002902297224 */ /* 0x000fe400078e022f */
[--C-:B------:R-:W-:Y:S01]  /*1f40*/  @!P1 IMAD.IADD R38, R38, 0x1, -R2.reuse ;  /* 0x0000000126269824 */ /* 0x100fe200078e0a02 */
[----:B------:R-:W-:Y:S01]  /*1f50*/  ISETP.GE.AND P1, PT, R48, RZ, PT ;  /* 0x000000ff3000720c */ /* 0x000fe20003f26270 */
[----:B------:R-:W-:Y:S01]  /*1f60*/  @!P5 IMAD.IADD R40, R40, 0x1, -R2 ;  /* 0x000000012828d824 */ /* 0x000fe200078e0a02 */
[----:B------:R-:W-:Y:S01]  /*1f70*/  LOP3.LUT R48, R4, 0x8c, RZ, 0xfc, !PT ;  /* 0x0000008c04307812 */ /* 0x000fe200078efcff */
[----:B------:R-:W-:Y:S02]  /*1f80*/  IMAD.MOV R42, RZ, RZ, -R42 ;  /* 0x000000ffff2a7224 */ /* 0x000fe400078e0a2a */
[----:B------:R-:W-:Y:S01]  /*1f90*/  @!P0 IMAD.MOV R36, RZ, RZ, -R36 ;  /* 0x000000ffff248224 */ /* 0x000fe200078e0a24 */
[C---:B------:R-:W-:Y:S01]  /*1fa0*/  ISETP.GT.U32.AND P0, PT, R2.reuse, R41, PT ;  /* 0x000000290200720c */ /* 0x040fe20003f04070 */
[----:B------:R-:W-:Y:S01]  /*1fb0*/  @!P4 IMAD.MOV R38, RZ, RZ, -R38 ;  /* 0x000000ffff26c224 */ /* 0x000fe200078e0a26 */
[C---:B------:R-:W-:Y:S01]  /*1fc0*/  ISETP.GT.U32.AND P4, PT, R2.reuse, R40, PT ;  /* 0x000000280200720c */ /* 0x040fe20003f84070 */
[----:B------:R-:W-:Y:S01]  /*1fd0*/  IMAD R42, R2, R42, R43 ;  /* 0x0000002a022a7224 */ /* 0x000fe200078e022b */
[----:B------:R-:W-:Y:S01]  /*1fe0*/  IABS R47, R48 ;  /* 0x00000030002f7213 */ /* 0x000fe20000000000 */
[----:B------:R-:W-:-:S04]  /*1ff0*/  IMAD.HI.U32 R43, R8, R45, RZ ;  /* 0x0000002d082b7227 */ /* 0x000fc800078e00ff */
[--C-:B------:R-:W-:Y:S01]  /*2000*/  @!P6 IMAD.IADD R39, R39, 0x1, -R2.reuse ;  /* 0x000000012727e824 */ /* 0x100fe200078e0a02 */
[----:B------:R-:W-:Y:S01]  /*2010*/  ISETP.GE.AND P6, PT, R44, RZ, PT ;  /* 0x000000ff2c00720c */ /* 0x000fe20003fc6270 */
[----:B------:R-:W-:Y:S02]  /*2020*/  IMAD.MOV R43, RZ, RZ, -R43 ;  /* 0x000000ffff2b7224 */ /* 0x000fe400078e0a2b */
[--C-:B------:R-:W-:Y:S01]  /*2030*/  @!P0 IMAD.IADD R41, R41, 0x1, -R2.reuse ;  /* 0x0000000129298824 */ /* 0x100fe200078e0a02 */
[C---:B------:R-:W-:Y:S01]  /*2040*/  ISETP.GT.U32.AND P5, PT, R2.reuse, R39, PT ;  /* 0x000000270200720c */ /* 0x040fe20003fa4070 */
[----:B------:R-:W-:Y:S02]  /*2050*/  IMAD R43, R2, R43, R45 ;  /* 0x0000002b022b7224 */ /* 0x000fe400078e022d */
[----:B------:R-:W-:Y:S01]  /*2060*/  @!P4 IMAD.IADD R40, R40, 0x1, -R2 ;  /* 0x000000012828c824 */ /* 0x000fe200078e0a02 */
[----:B------:R-:W-:Y:S01]  /*2070*/  ISETP.GT.U32.AND P0, PT, R2, R41, PT ;  /* 0x000000290200720c */ /* 0x000fe20003f04070 */
[----:B------:R-:W-:Y:S01]  /*2080*/  IMAD.HI.U32 R44, R8, R47, RZ ;  /* 0x0000002f082c7227 */ /* 0x000fe200078e00ff */
[----:B------:R-:W-:-:S03]  /*2090*/  ISETP.GT.U32.AND P4, PT, R2, R43, PT ;  /* 0x0000002b0200720c */ /* 0x000fc60003f84070 */
[----:B------:R-:W-:Y:S02]  /*20a0*/  IMAD.MOV R44, RZ, RZ, -R44 ;  /* 0x000000ffff2c7224 */ /* 0x000fe400078e0a2c */
[----:B------:R-:W-:Y:S02]  /*20b0*/  @!P3 IMAD.MOV R40, RZ, RZ, -R40 ;  /* 0x000000ffff28b224 */ /* 0x000fe400078e0a28 */
[--C-:B------:R-:W-:Y:S01]  /*20c0*/  @!P5 IMAD.IADD R39, R39, 0x1, -R2.reuse ;  /* 0x000000012727d824 */ /* 0x100fe200078e0a02 */
[C---:B------:R-:W-:Y:S01]  /*20d0*/  ISETP.GT.U32.AND P5, PT, R2.reuse, R42, PT ;  /* 0x0000002a0200720c */ /* 0x040fe20003fa4070 */
[----:B------:R-:W-:Y:S02]  /*20e0*/  IMAD R44, R2, R44, R47 ;  /* 0x0000002c022c7224 */ /* 0x000fe400078e022f */
[--C-:B------:R-:W-:Y:S01]  /*20f0*/  @!P0 IMAD.IADD R41, R41, 0x1, -R2.reuse ;  /* 0x0000000129298824 */ /* 0x100fe200078e0a02 */
[----:B------:R-:W-:Y:S01]  /*2100*/  ISETP.GE.AND P0, PT, R46, RZ, PT ;  /* 0x000000ff2e00720c */ /* 0x000fe20003f06270 */
[----:B------:R-:W-:Y:S01]  /*2110*/  @!P4 IMAD.IADD R43, R43, 0x1, -R2 ;  /* 0x000000012b2bc824 */ /* 0x000fe200078e0a02 */
[----:B------:R-:W-:Y:S01]  /*2120*/  ISETP.GT.U32.AND P3, PT, R2, R44, PT ;  /* 0x0000002c0200720c */ /* 0x000fe20003f64070 */
[----:B------:R-:W-:-:S03]  /*2130*/  IMAD.HI.U32 R46, R8, R51, RZ ;  /* 0x00000033082e7227 */ /* 0x000fc600078e00ff */
[----:B------:R-:W-:Y:S01]  /*2140*/  ISETP.GT.U32.AND P4, PT, R2, R43, PT ;  /* 0x0000002b0200720c */ /* 0x000fe20003f84070 */
[----:B------:R-:W-:Y:S02]  /*2150*/  IMAD.MOV R46, RZ, RZ, -R46 ;  /* 0x000000ffff2e7224 */ /* 0x000fe400078e0a2e */
[----:B------:R-:W-:Y:S01]  /*2160*/  @!P5 IMAD.IADD R42, R42, 0x1, -R2 ;  /* 0x000000012a2ad824 */ /* 0x000fe200078e0a02 */
[----:B------:R-:W-:Y:S01]  /*2170*/  ISETP.GE.AND P5, PT, R48, RZ, PT ;  /* 0x000000ff3000720c */ /* 0x000fe20003fa6270 */
[----:B------:R-:W-:Y:S02]  /*2180*/  @!P2 IMAD.MOV R39, RZ, RZ, -R39 ;  /* 0x000000ffff27a224 */ /* 0x000fe400078e0a27 */
[C---:B------:R-:W-:Y:S01]  /*2190*/  IMAD R46, R2.reuse, R46, R51 ;  /* 0x0000002e022e7224 */ /* 0x040fe200078e0233 */
[----:B------:R-:W-:Y:S01]  /*21a0*/  ISETP.GT.U32.AND P2, PT, R2, R42, PT ;  /* 0x0000002a0200720c */ /* 0x000fe20003f44070 */
[----:B------:R-:W-:Y:S01]  /*21b0*/  IMAD.HI.U32 R45, R8, R49, RZ ;  /* 0x00000031082d7227 */ /* 0x000fe200078e00ff */
[----:B------:R-:W-:-:S03]  /*21c0*/  IABS R51, R54 ;  /* 0x0000003600337213 */ /* 0x000fc60000000000 */
[--C-:B------:R-:W-:Y:S01]  /*21d0*/  @!P4 IMAD.IADD R43, R43, 0x1, -R2.reuse ;  /* 0x000000012b2bc824 */ /* 0x100fe200078e0a02 */
[----:B------:R-:W-:Y:S01]  /*21e0*/  ISETP.GT.U32.AND P4, PT, R2, R46, PT ;  /* 0x0000002e0200720c */ /* 0x000fe20003f84070 */
[----:B------:R-:W-:Y:S02]  /*21f0*/  IMAD.MOV R45, RZ, RZ, -R45 ;  /* 0x000000ffff2d7224 */ /* 0x000fe400078e0a2d */
[--C-:B------:R-:W-:Y:S01]  /*2200*/  @!P3 IMAD.IADD R44, R44, 0x1, -R2.reuse ;  /* 0x000000012c2cb824 */ /* 0x100fe200078e0a02 */
[----:B------:R-:W-:Y:S01]  /*2210*/  ISETP.GE.AND P3, PT, R52, RZ, PT ;  /* 0x000000ff3400720c */ /* 0x000fe20003f66270 */
[----:B------:R-:W-:Y:S01]  /*2220*/  IMAD R45, R2, R45, R49 ;  /* 0x0000002d022d7224 */ /* 0x000fe200078e0231 */
[----:B------:R-:W-:Y:S01]  /*2230*/  IABS R49, R53 ;  /* 0x0000003500317213 */ /* 0x000fe20000000000 */
[----:B------:R-:W-:Y:S01]  /*2240*/  @!P2 IMAD.IADD R42, R42, 0x1, -R2 ;  /* 0x000000012a2aa824 */ /* 0x000fe200078e0a02 */
[----:B------:R-:W-:Y:S01]  /*2250*/  ISETP.GE.AND P2, PT, R50, RZ, PT ;  /* 0x000000ff3200720c */ /* 0x000fe20003f46270 */
[----:B------:R-:W-:Y:S01]  /*2260*/  @!P1 IMAD.MOV R41, RZ, RZ, -R41 ;  /* 0x000000ffff299224 */ /* 0x000fe200078e0a29 */
[C---:B------:R-:W-:Y:S01]  /*2270*/  ISETP.GT.U32.AND P1, PT, R2.reuse, R45, PT ;  /* 0x0000002d0200720c */ /* 0x040fe20003f24070 */
[----:B------:R-:W-:Y:S01]  /*2280*/  @!P6 IMAD.MOV R42, RZ, RZ, -R42 ;  /* 0x000000ffff2ae224 */ /* 0x000fe200078e0a2a */
[----:B------:R-:W-:Y:S01]  /*2290*/  ISETP.GT.U32.AND P6, PT, R2, R44, PT ;  /* 0x0000002c0200720c */ /* 0x000fe20003fc4070 */
[----:B------:R-:W-:Y:S01]  /*22a0*/  @!P4 IMAD.IADD R46, R46, 0x1, -R2 ;  /* 0x000000012e2ec824 */ /* 0x000fe200078e0a02 */
[----:B------:R-:W-:Y:S01]  /*22b0*/  LOP3.LUT R50, R4, 0xa0, RZ, 0xfc, !PT ;  /* 0x000000a004327812 */ /* 0x000fe200078efcff */
[----:B------:R-:W-:Y:S01]  /*22c0*/  IMAD.HI.U32 R47, R8, R49, RZ ;  /* 0x00000031082f7227 */ /* 0x000fe200078e00ff */
[----:B------:R-:W-:-:S02]  /*22d0*/  LOP3.LUT R52, R4, 0xa4, RZ, 0xfc, !PT ;  /* 0x000000a404347812 */ /* 0x000fc400078efcff */
[----:B------:R-:W-:Y:S01]  /*22e0*/  ISETP.GT.U32.AND P4, PT, R2, R46, PT ;  /* 0x0000002e0200720c */ /* 0x000fe20003f84070 */
[----:B------:R-:W-:Y:S01]  /*22f0*/  IMAD.MOV R47, RZ, RZ, -R47 ;  /* 0x000000ffff2f7224 */ /* 0x000fe200078e0a2f */
[----:B------:R-:W-:Y:S01]  /*2300*/  IABS R55, R52 ;  /* 0x0000003400377213 */ /* 0x000fe20000000000 */
[----:B------:R-:W-:-:S04]  /*2310*/  IMAD.HI.U32 R48, R8, R51, RZ ;  /* 0x0000003308307227 */ /* 0x000fc800078e00ff */
[----:B------:R-:W-:Y:S02]  /*2320*/  IMAD R47, R2, R47, R49 ;  /* 0x0000002f022f7224 */ /* 0x000fe400078e0231 */
[----:B------:R-:W-:Y:S02]  /*2330*/  IMAD.MOV R48, RZ, RZ, -R48 ;  /* 0x000000ffff307224 */ /* 0x000fe400078e0a30 */
[--C-:B------:R-:W-:Y:S01]  /*2340*/  @!P6 IMAD.IADD R44, R44, 0x1, -R2.reuse ;  /* 0x000000012c2ce824 */ /* 0x100fe200078e0a02 */
[C---:B------:R-:W-:Y:S01]  /*2350*/  ISETP.GT.U32.AND P6, PT, R2.reuse, R47, PT ;  /* 0x0000002f0200720c */ /* 0x040fe20003fc4070 */
[----:B------:R-:W-:Y:S02]  /*2360*/  IMAD R49, R2, R48, R51 ;  /* 0x0000003002317224 */ /* 0x000fe400078e0233 */
[--C-:B------:R-:W-:Y:S02]  /*2370*/  @!P1 IMAD.IADD R45, R45, 0x1, -R2.reuse ;  /* 0x000000012d2d9824 */ /* 0x100fe400078e0a02 */
[----:B------:R-:W-:Y:S01]  /*2380*/  @!P0 IMAD.MOV R43, RZ, RZ, -R43 ;  /* 0x000000ffff2b8224 */ /* 0x000fe200078e0a2b */
[----:B------:R-:W-:Y:S01]  /*2390*/  ISETP.GE.AND P0, PT, R53, RZ, PT ;  /* 0x000000ff3500720c */ /* 0x000fe20003f06270 */
[----:B------:R-:W-:Y:S01]  /*23a0*/  @!P4 IMAD.IADD R46, R46, 0x1, -R2 ;  /* 0x000000012e2ec824 */ /* 0x000fe200078e0a02 */
[C---:B------:R-:W-:Y:S01]  /*23b0*/  ISETP.GT.U32.AND P4, PT, R2.reuse, R49, PT ;  /* 0x000000310200720c */ /* 0x040fe20003f84070 */
[----:B------:R-:W-:Y:S01]  /*23c0*/  @!P5 IMAD.MOV R44, RZ, RZ, -R44 ;  /* 0x000000ffff2cd224 */ /* 0x000fe200078e0a2c */
[----:B------:R-:W-:Y:S01]  /*23d0*/  IABS R53, R50 ;  /* 0x0000003200357213 */ /* 0x000fe20000000000 */
[----:B------:R-:W-:Y:S01]  /*23e0*/  @!P3 IMAD.MOV R46, RZ, RZ, -R46 ;  /* 0x000000ffff2eb224 */ /* 0x000fe200078e0a2e */
[----:B------:R-:W-:Y:S01]  /*23f0*/  ISETP.GT.U32.AND P1, PT, R2, R45, PT ;  /* 0x0000002d0200720c */ /* 0x000fe20003f24070 */
[----:B------:R-:W-:Y:S01]  /*2400*/  @!P6 IMAD.IADD R47, R47, 0x1, -R2 ;  /* 0x000000012f2fe824 */ /* 0x000fe200078e0a02 */
[----:B------:R-:W-:Y:S01]  /*2410*/  ISETP.GE.AND P6, PT, R50, RZ, PT ;  /* 0x000000ff3200720c */ /* 0x000fe20003fc6270 */
[----:B------:R-:W-:Y:S01]  /*2420*/  IMAD.HI.U32 R48, R8, R53, RZ ;  /* 0x0000003508307227 */ /* 0x000fe200078e00ff */
[----:B------:R-:W-:-:S03]  /*2430*/  ISETP.GE.AND P3, PT, R52, RZ, PT ;  /* 0x000000ff3400720c */ /* 0x000fc60003f66270 */
[----:B------:R-:W-:Y:S02]  /*2440*/  IMAD.MOV R48, RZ, RZ, -R48 ;  /* 0x000000ffff307224 */ /* 0x000fe400078e0a30 */
[----:B------:R-:W-:Y:S01]  /*2450*/  @!P4 IMAD.IADD R49, R49, 0x1, -R2 ;  /* 0x000000013131c824 */ /* 0x000fe200078e0a02 */
[C---:B------:R-:W-:Y:S01]  /*2460*/  ISETP.GT.U32.AND P4, PT, R2.reuse, R47, PT ;  /* 0x0000002f0200720c */ /* 0x040fe20003f84070 */
[----:B------:R-:W-:Y:S02]  /*2470*/  IMAD R51, R2, R48, R53 ;  /* 0x0000003002337224 */ /* 0x000fe400078e0235 */
[----:B------:R-:W-:Y:S01]  /*2480*/  IMAD.HI.U32 R48, R8, R55, RZ ;  /* 0x0000003708307227 */ /* 0x000fe200078e00ff */
[----:B------:R-:W-:-:S03]  /*2490*/  ISETP.GT.U32.AND P5, PT, R2, R49, PT ;  /* 0x000000310200720c */ /* 0x000fc60003fa4070 */
[----:B------:R-:W-:Y:S01]  /*24a0*/  @!P1 IMAD.IADD R45, R45, 0x1, -R2 ;  /* 0x000000012d2d9824 */ /* 0x000fe200078e0a02 */
[----:B------:R-:W-:Y:S01]  /*24b0*/  ISETP.GE.AND P1, PT, R54, RZ, PT ;  /* 0x000000ff3600720c */ /* 0x000fe20003f26270 */
[----:B------:R-:W-:Y:S01]  /*24c0*/  IMAD.MOV R48, RZ, RZ, -R48 ;  /* 0x000000ffff307224 */ /* 0x000fe200078e0a30 */
[----:B------:R-:W-:Y:S01]  /*24d0*/  LOP3.LUT R54, R4, 0xa8, RZ, 0xfc, !PT ;  /* 0x000000a804367812 */ /* 0x000fe200078efcff */
[----:B------:R-:W-:Y:S01]  /*24e0*/  @!P2 IMAD.MOV R45, RZ, RZ, -R45 ;  /* 0x000000ffff2da224 */ /* 0x000fe200078e0a2d */
[C---:B------:R-:W-:Y:S01]  /*24f0*/  ISETP.GT.U32.AND P2, PT, R2.reuse, R51, PT ;  /* 0x000000330200720c */ /* 0x040fe20003f44070 */
[----:B------:R-:W-:Y:S01]  /*2500*/  IMAD R53, R2, R48, R55 ;  /* 0x0000003002357224 */ /* 0x000fe200078e0237 */
[----:B------:R-:W-:Y:S01]  /*2510*/  IABS R57, R54 ;  /* 0x0000003600397213 */ /* 0x000fe20000000000 */
[----:B------:R-:W-:Y:S02]  /*2520*/  @!P4 IMAD.IADD R47, R47, 0x1, -R2 ;  /* 0x000000012f2fc824 */ /* 0x000fe400078e0a02 */
[----:B------:R-:W-:Y:S01]  /*2530*/  IMAD.HI.U32 R48, R8, R59, RZ ;  /* 0x0000003b08307227 */ /* 0x000fe200078e00ff */
[----:B------:R-:W-:-:S03]  /*2540*/  ISETP.GT.U32.AND P4, PT, R2, R53, PT ;  /* 0x000000350200720c */ /* 0x000fc60003f84070 */
[----:B------:R-:W-:-:S04]  /*2550*/  IMAD.HI.U32 R50, R8, R57, RZ ;  /* 0x0000003908327227 */ /* 0x000fc800078e00ff */
[----:B------:R-:W-:Y:S02]  /*2560*/  IMAD.MOV R50, RZ, RZ, -R50 ;  /* 0x000000ffff327224 */ /* 0x000fe400078e0a32 */
[----:B------:R-:W-:Y:S01]  /*2570*/  @!P2 IMAD.IADD R51, R51, 0x1, -R2 ;  /* 0x000000013333a824 */ /* 0x000fe200078e0a02 */
[----:B------:R-:W-:Y:S01]  /*2580*/  ISETP.GE.AND P2, PT, R54, RZ, PT ;  /* 0x000000ff3600720c */ /* 0x000fe20003f46270 */
[----:B------:R-:W-:Y:S01]  /*2590*/  IMAD R55, R2, R50, R57 ;  /* 0x0000003202377224 */ /* 0x000fe200078e0239 */
[----:B------:R-:W-:Y:S01]  /*25a0*/  IABS R50, R58 ;  /* 0x0000003a00327213 */ /* 0x000fe20000000000 */
[----:B------:R-:W-:Y:S01]  /*25b0*/  IMAD.MOV R48, RZ, RZ, -R48 ;  /* 0x000000ffff307224 */ /* 0x000fe200078e0a30 */
[----:B------:R-:W-:Y:S01]  /*25c0*/  LOP3.LUT R54, R4, 0xb4, RZ, 0xfc, !PT ;  /* 0x000000b404367812 */ /* 0x000fe200078efcff */
[----:B------:R-:W-:Y:S01]  /*25d0*/  @!P4 IMAD.IADD R53, R53, 0x1, -R2 ;  /* 0x000000013535c824 */ /* 0x000fe200078e0a02 */
[C---:B------:R-:W-:Y:S01]  /*25e0*/  ISETP.GT.U32.AND P4, PT, R2.reuse, R51, PT ;  /* 0x000000330200720c */ /* 0x040fe20003f84070 */
[----:B------:R-:W-:Y:S01]  /*25f0*/  IMAD R57, R2, R48, R59 ;  /* 0x0000003002397224 */ /* 0x000fe200078e023b */
[----:B------:R-:W-:Y:S01]  /*2600*/  IABS R61, R54 ;  /* 0x00000036003d7213 */ /* 0x000fe20000000000 */
[----:B------:R-:W-:-:S02]  /*2610*/  IMAD.MOV.U32 R59, RZ, RZ, R50 ;  /* 0x000000ffff3b7224 */ /* 0x000fc400078e0032 */
[----:B------:R-:W-:Y:S01]  /*2620*/  @!P5 IMAD.IADD R49, R49, 0x1, -R2 ;  /* 0x000000013131d824 */ /* 0x000fe200078e0a02 */
[----:B------:R-:W-:Y:S01]  /*2630*/  ISETP.GT.U32.AND P5, PT, R2, R55, PT ;  /* 0x000000370200720c */ /* 0x000fe20003fa4070 */
[----:B------:R-:W-:Y:S02]  /*2640*/  IMAD.MOV.U32 R50, RZ, RZ, R47 ;  /* 0x000000ffff327224 */ /* 0x000fe400078e002f */
[----:B------:R-:W-:-:S04]  /*2650*/  IMAD.HI.U32 R47, R8, R59, RZ ;  /* 0x0000003b082f7227 */ /* 0x000fc800078e00ff */
[----:B------:R-:W-:-:S04]  /*2660*/  IMAD.HI.U32 R48, R8, R61, RZ ;  /* 0x0000003d08307227 */ /* 0x000fc800078e00ff */
[----:B------:R-:W-:Y:S02]  /*2670*/  IMAD.MOV R47, RZ, RZ, -R47 ;  /* 0x000000ffff2f7224 */ /* 0x000fe400078e0a2f */
[----:B------:R-:W-:Y:S02]  /*2680*/  IMAD.MOV R48, RZ, RZ, -R48 ;  /* 0x000000ffff307224 */ /* 0x000fe400078e0a30 */
[----:B------:R-:W-:Y:S02]  /*2690*/  IMAD R47, R2, R47, R59 ;  /* 0x0000002f022f7224 */ /* 0x000fe400078e023b */
[--C-:B------:R-:W-:Y:S01]  /*26a0*/  @!P4 IMAD.IADD R51, R51, 0x1, -R2.reuse ;  /* 0x000000013333c824 */ /* 0x100fe200078e0a02 */
[----:B------:R-:W-:Y:S01]  /*26b0*/  ISETP.GE.AND P4, PT, R56, RZ, PT ;  /* 0x000000ff3800720c */ /* 0x000fe20003f86270 */
[----:B------:R-:W-:Y:S01]  /*26c0*/  IMAD R59, R2, R48, R61 ;  /* 0x00000030023b7224 */ /* 0x000fe200078e023d */
[----:B------:R-:W-:Y:S01]  /*26d0*/  LOP3.LUT R56, R4, 0xbc, RZ, 0xfc, !PT ;  /* 0x000000bc04387812 */ /* 0x000fe200078efcff */
[----:B------:R-:W-:-:S02]  /*26e0*/  @!P5 IMAD.IADD R55, R55, 0x1, -R2 ;  /* 0x000000013737d824 */ /* 0x000fc400078e0a02 */
[----:B------:R-:W-:Y:S01]  /*26f0*/  @!P0 IMAD.MOV R50, RZ, RZ, -R50 ;  /* 0x000000ffff328224 */ /* 0x000fe200078e0a32 */
[C---:B------:R-:W-:Y:S01]  /*2700*/  ISETP.GT.U32.AND P0, PT, R2.reuse, R53, PT ;  /* 0x000000350200720c */ /* 0x040fe20003f04070 */
[----:B------:R-:W-:Y:S01]  /*2710*/  @!P6 IMAD.MOV R51, RZ, RZ, -R51 ;  /* 0x000000ffff33e224 */ /* 0x000fe200078e0a33 */
[C---:B------:R-:W-:Y:S01]  /*2720*/  ISETP.GT.U32.AND P6, PT, R2.reuse, R59, PT ;  /* 0x0000003b0200720c */ /* 0x040fe20003fc4070 */
[----:B------:R-:W-:Y:S01]  /*2730*/  @!P1 IMAD.MOV R49, RZ, RZ, -R49 ;  /* 0x000000ffff319224 */ /* 0x000fe200078e0a31 */
[----:B------:R-:W-:Y:S01]  /*2740*/  ISETP.GT.U32.AND P5, PT, R2, R55, PT ;  /* 0x000000370200720c */ /* 0x000fe20003fa4070 */
[----:B------:R-:W-:Y:S01]  /*2750*/  IMAD.HI.U32 R52, R8, R63, RZ ;  /* 0x0000003f08347227 */ /* 0x000fe200078e00ff */
[----:B------:R-:W-:-:S03]  /*2760*/  ISETP.GT.U32.AND P1, PT, R2, R57, PT ;  /* 0x000000390200720c */ /* 0x000fc60003f24070 */
[----:B------:R-:W-:-:S04]  /*2770*/  IMAD.MOV R52, RZ, RZ, -R52 ;  /* 0x000000ffff347224 */ /* 0x000fc800078e0a34 */
[--C-:B------:R-:W-:Y:S01]  /*2780*/  @!P0 IMAD.IADD R53, R53, 0x1, -R2.reuse ;  /* 0x0000000135358824 */ /* 0x100fe200078e0a02 */
[----:B------:R-:W-:Y:S01]  /*2790*/  ISETP.GE.AND P0, PT, R58, RZ, PT ;  /* 0x000000ff3a00720c */ /* 0x000fe20003f06270 */
[--C-:B------:R-:W-:Y:S01]  /*27a0*/  @!P6 IMAD.IADD R59, R59, 0x1, -R2.reuse ;  /* 0x000000013b3be824 */ /* 0x100fe200078e0a02 */
[----:B------:R-:W-:Y:S01]  /*27b0*/  LOP3.LUT R58, R4, 0xc4, RZ, 0xfc, !PT ;  /* 0x000000c4043a7812 */ /* 0x000fe200078efcff */
[--C-:B------:R-:W-:Y:S01]  /*27c0*/  @!P5 IMAD.IADD R55, R55, 0x1, -R2.reuse ;  /* 0x000000013737d824 */ /* 0x100fe200078e0a02 */
[C---:B------:R-:W-:Y:S01]  /*27d0*/  ISETP.GT.U32.AND P5, PT, R2.reuse, R47, PT ;  /* 0x0000002f0200720c */ /* 0x040fe20003fa4070 */
[----:B------:R-:W-:Y:S01]  /*27e0*/  @!P1 IMAD.IADD R57, R57, 0x1, -R2 ;  /* 0x0000000139399824 */ /* 0x000fe200078e0a02 */
[----:B------:R-:W-:Y:S01]  /*27f0*/  IABS R67, R58 ;  /* 0x0000003a00437213 */ /* 0x000fe20000000000 */
[C---:B------:R-:W-:Y:S01]  /*2800*/  IMAD R61, R2.reuse, R52, R63 ;  /* 0x00000034023d7224 */ /* 0x040fe200078e023f */
[----:B------:R-:W-:Y:S01]  /*2810*/  ISETP.GT.U32.AND P6, PT, R2, R59, PT ;  /* 0x0000003b0200720c */ /* 0x000fe20003fc4070 */
[----:B------:R-:W-:Y:S01]  /*2820*/  @!P3 IMAD.MOV R53, RZ, RZ, -R53 ;  /* 0x000000ffff35b224 */ /* 0x000fe200078e0a35 */
[----:B------:R-:W-:Y:S01]  /*2830*/  ISETP.GE.AND P1, PT, R54, RZ, PT ;  /* 0x000000ff3600720c */ /* 0x000fe20003f26270 */
[----:B------:R-:W-:Y:S01]  /*2840*/  IMAD.HI.U32 R52, R8, R67, RZ ;  /* 0x0000004308347227 */ /* 0x000fe200078e00ff */
[----:B------:R-:W-:-:S02]  /*2850*/  IABS R63, R56 ;  /* 0x00000038003f7213 */ /* 0x000fc40000000000 */
[----:B------:R-:W-:Y:S01]  /*2860*/  LOP3.LUT R54, R4, 0xc0, RZ, 0xfc, !PT ;  /* 0x000000c004367812 */ /* 0x000fe200078efcff */
[----:B------:R-:W-:Y:S02]  /*2870*/  IMAD.MOV R52, RZ, RZ, -R52 ;  /* 0x000000ffff347224 */ /* 0x000fe400078e0a34 */
[--C-:B------:R-:W-:Y:S01]  /*2880*/  @!P5 IMAD.IADD R47, R47, 0x1, -R2.reuse ;  /* 0x000000012f2fd824 */ /* 0x100fe200078e0a02 */
[C---:B------:R-:W-:Y:S01]  /*2890*/  ISETP.GT.U32.AND P5, PT, R2.reuse, R57, PT ;  /* 0x000000390200720c */ /* 0x040fe20003fa4070 */
[C---:B------:R-:W-:Y:S01]  /*28a0*/  IMAD R67, R2.reuse, R52, R67 ;  /* 0x0000003402437224 */ /* 0x040fe200078e0243 */
[----:B------:R-:W-:Y:S01]  /*28b0*/  IABS R65, R54 ;  /* 0x0000003600417213 */ /* 0x000fe20000000000 */
[----:B------:R-:W-:Y:S01]  /*28c0*/  @!P6 IMAD.IADD R59, R59, 0x1, -R2 ;  /* 0x000000013b3be824 */ /* 0x000fe200078e0a02 */
[----:B------:R-:W-:Y:S01]  /*28d0*/  ISETP.GT.U32.AND P3, PT, R2, R47, PT ;  /* 0x0000002f0200720c */ /* 0x000fe20003f64070 */
[----:B------:R-:W-:-:S04]  /*28e0*/  IMAD.HI.U32 R48, R8, R63, RZ ;  /* 0x0000003f08307227 */ /* 0x000fc800078e00ff */
[----:B------:R-:W-:Y:S01]  /*28f0*/  @!P1 IMAD.MOV R59, RZ, RZ, -R59 ;  /* 0x000000ffff3b9224 */ /* 0x000fe200078e0a3b */
[----:B------:R-:W-:Y:S01]  /*2900*/  ISETP.GT.U32.AND P1, PT, R2, R67, PT ;  /* 0x000000430200720c */ /* 0x000fe20003f24070 */
[----:B------:R-:W-:Y:S02]  /*2910*/  IMAD.MOV R48, RZ, RZ, -R48 ;  /* 0x000000ffff307224 */ /* 0x000fe400078e0a30 */
[----:B------:R-:W-:Y:S01]  /*2920*/  @!P5 IMAD.IADD R57, R57, 0x1, -R2 ;  /* 0x000000013939d824 */ /* 0x000fe200078e0a02 */
[----:B------:R-:W-:Y:S01]  /*2930*/  ISETP.GE.AND P5, PT, R60, RZ, PT ;  /* 0x000000ff3c00720c */ /* 0x000fe20003fa6270 */
[----:B------:R-:W-:Y:S01]  /*2940*/  IMAD R63, R2, R48, R63 ;  /* 0x00000030023f7224 */ /* 0x000fe200078e023f */
[----:B------:R-:W-:Y:S01]  /*2950*/  LOP3.LUT R60, R4, 0xc8, RZ, 0xfc, !PT ;  /* 0x000000c8043c7812 */ /* 0x000fe200078efcff */
[----:B------:R-:W-:-:S03]  /*2960*/  IMAD.HI.U32 R48, R8, R65, RZ ;  /* 0x0000004108307227 */ /* 0x000fc600078e00ff */
[----:B------:R-:W-:Y:S01]  /*2970*/  IABS R69, R60 ;  /* 0x0000003c00457213 */ /* 0x000fe20000000000 */
[--C-:B------:R-:W-:Y:S01]  /*2980*/  @!P3 IMAD.IADD R47, R47, 0x1, -R2.reuse ;  /* 0x000000012f2fb824 */ /* 0x100fe200078e0a02 */
[C---:B------:R-:W-:Y:S01]  /*2990*/  ISETP.GT.U32.AND P3, PT, R2.reuse, R63, PT ;  /* 0x0000003f0200720c */ /* 0x040fe20003f64070 */
[----:B------:R-:W-:Y:S02]  /*29a0*/  @!P1 IMAD.IADD R67, R67, 0x1, -R2 ;  /* 0x0000000143439824 */ /* 0x000fe400078e0a02 */
[----:B------:R-:W-:Y:S02]  /*29b0*/  IMAD.MOV R48, RZ, RZ, -R48 ;  /* 0x000000ffff307224 */ /* 0x000fe400078e0a30 */
[----:B------:R-:W-:Y:S01]  /*29c0*/  IMAD.MOV.U32 R52, RZ, RZ, R47 ;  /* 0x000000ffff347224 */ /* 0x000fe200078e002f */
[----:B------:R-:W-:Y:S01]  /*29d0*/  ISETP.GT.U32.AND P1, PT, R2, R67, PT ;  /* 0x000000430200720c */ /* 0x000fe20003f24070 */
[----:B------:R-:W-:-:S04]  /*29e0*/  IMAD.HI.U32 R47, R8, R69, RZ ;  /* 0x00000045082f7227 */ /* 0x000fc800078e00ff */
[C---:B------:R-:W-:Y:S02]  /*29f0*/  IMAD R65, R2.reuse, R48, R65 ;  /* 0x0000003002417224 */ /* 0x040fe400078e0241 */
[----:B------:R-:W-:Y:S01]  /*2a00*/  IMAD.MOV R48, RZ, RZ, -R47 ;  /* 0x000000ffff307224 */ /* 0x000fe200078e0a2f */
[C---:B------:R-:W-:Y:S01]  /*2a10*/  LOP3.LUT R47, R153.reuse, 0x40, RZ, 0xc0, !PT ;  /* 0x00000040992f7812 */ /* 0x040fe200078ec0ff */
[----:B------:R-:W-:Y:S01]  /*2a20*/  @!P2 IMAD.MOV R55, RZ, RZ, -R55 ;  /* 0x000000ffff37a224 */ /* 0x000fe200078e0a37 */
[C---:B------:R-:W-:Y:S01]  /*2a30*/  ISETP.GT.U32.AND P2, PT, R2.reuse, R61, PT ;  /* 0x0000003d0200720c */ /* 0x040fe20003f44070 */
[C---:B------:R-:W-:Y:S01]  /*2a40*/  IMAD R69, R2.reuse, R48, R69 ;  /* 0x0000003002457224 */ /* 0x040fe200078e0245 */
[----:B------:R-:W-:Y:S01]  /*2a50*/  LOP3.LUT R48, R153, 0x3f, RZ, 0xc0, !PT ;  /* 0x0000003f99307812 */ /* 0x000fe200078ec0ff */
[----:B------:R-:W-:Y:S01]  /*2a60*/  @!P1 IMAD.IADD R67, R67, 0x1, -R2 ;  /* 0x0000000143439824 */ /* 0x000fe200078e0a02 */
[----:B------:R-:W-:Y:S01]  /*2a70*/  SHF.R.U32.HI R47, RZ, 0x4, R47 ;  /* 0x00000004ff2f7819 */ /* 0x000fe2000001162f */
[----:B------:R-:W-:Y:S01]  /*2a80*/  @!P0 IMAD.MOV R52, RZ, RZ, -R52 ;  /* 0x000000ffff348224 */ /* 0x000fe200078e0a34 */
[----:B------:R-:W-:Y:S01]  /*2a90*/  ISETP.GT.U32.AND P1, PT, R2, R69, PT ;  /* 0x000000450200720c */ /* 0x000fe20003f24070 */
[----:B------:R-:W-:Y:S01]  /*2aa0*/  @!P4 IMAD.MOV R57, RZ, RZ, -R57 ;  /* 0x000000ffff39c224 */ /* 0x000fe200078e0a39 */
[----:B------:R-:W-:Y:S01]  /*2ab0*/  ISETP.GE.AND P0, PT, R54, RZ, PT ;  /* 0x000000ff3600720c */ /* 0x000fe20003f06270 */
[----:B------:R-:W-:Y:S01]  /*2ac0*/  IMAD R91, R48, 0x80, R47 ;  /* 0x00000080305b7824 */ /* 0x000fe200078e022f */
[----:B------:R-:W-:Y:S01]  /*2ad0*/  LOP3.LUT R54, R4, 0xcc, RZ, 0xfc, !PT ;  /* 0x000000cc04367812 */ /* 0x000fe200078efcff */
[----:B------:R-:W-:Y:S01]  /*2ae0*/  IMAD R154, R17, 0x40, R48 ;  /* 0x00000040119a7824 */ /* 0x000fe200078e0230 */
[----:B------:R-:W-:Y:S01]  /*2af0*/  ISETP.GT.U32.AND P6, PT, R2, R65, PT ;  /* 0x000000410200720c */ /* 0x000fe20003fc4070 */
[--C-:B------:R-:W-:Y:S01]  /*2b00*/  @!P2 IMAD.IADD R61, R61, 0x1, -R2.reuse ;  /* 0x000000013d3da824 */ /* 0x100fe200078e0a02 */
[----:B------:R-:W-:Y:S01]  /*2b10*/  IABS R71, R54 ;  /* 0x0000003600477213 */ /* 0x000fe20000000000 */
[--C-:B------:R-:W-:Y:S01]  /*2b20*/  @!P3 IMAD.IADD R63, R63, 0x1, -R2.reuse ;  /* 0x000000013f3fb824 */ /* 0x100fe200078e0a02 */
[----:B------:R-:W-:Y:S01]  /*2b30*/  ISETP.GE.AND P2, PT, R56, RZ, PT ;  /* 0x000000ff3800720c */ /* 0x000fe20003f46270 */
[----:B------:R-:W-:Y:S01]  /*2b40*/  IMAD.HI.U32 R17, R8, R77, RZ ;  /* 0x0000004d08117227 */ /* 0x000fe200078e00ff */
[----:B------:R-:W-:Y:S01]  /*2b50*/  ISETP.GT.U32.AND P4, PT, R2, R61, PT ;  /* 0x0000003d0200720c */ /* 0x000fe20003f84070 */
[----:B------:R-:W-:Y:S01]  /*2b60*/  STL [R1+0x128], R154 ;  /* 0x0001289a01007387 */ /* 0x000fe20000100800 */
[----:B------:R-:W-:Y:S01]  /*2b70*/  LOP3.LUT R56, R4, 0xd0, RZ, 0xfc, !PT ;  /* 0x000000d004387812 */ /* 0x000fe200078efcff */
[----:B------:R-:W-:Y:S01]  /*2b80*/  @!P1 IMAD.IADD R69, R69, 0x1, -R2 ;  /* 0x0000000145459824 */ /* 0x000fe200078e0a02 */
[----:B------:R-:W-:Y:S01]  /*2b90*/  ISETP.GT.U32.AND P3, PT, R2, R63, PT ;  /* 0x0000003f0200720c */ /* 0x000fe20003f64070 */
[----:B------:R-:W-:Y:S01]  /*2ba0*/  IMAD.HI.U32 R47, R8, R71, RZ ;  /* 0x00000047082f7227 */ /* 0x000fe200078e00ff */
[----:B------:R-:W-:-:S02]  /*2bb0*/  IABS R73, R56 ;  /* 0x0000003800497213 */ /* 0x000fc40000000000 */
[----:B------:R-:W-:Y:S01]  /*2bc0*/  ISETP.GT.U32.AND P1, PT, R2, R69, PT ;  /* 0x000000450200720c */ /* 0x000fe20003f24070 */
[----:B------:R-:W-:Y:S02]  /*2bd0*/  IMAD.MOV R47, RZ, RZ, -R47 ;  /* 0x000000ffff2f7224 */ /* 0x000fe400078e0a2f */
[----:B------:R-:W-:Y:S02]  /*2be0*/  IMAD.MOV R48, RZ, RZ, -R17 ;  /* 0x000000ffff307224 */ /* 0x000fe400078e0a11 */
[----:B------:R-:W-:Y:S01]  /*2bf0*/  @!P4 IMAD.IADD R61, R61, 0x1, -R2 ;  /* 0x000000013d3dc824 */ /* 0x000fe200078e0a02 */
[----:B------:R-:W-:Y:S01]  /*2c00*/  ISETP.GE.AND P4, PT, R58, RZ, PT ;  /* 0x000000ff3a00720c */ /* 0x000fe20003f86270 */
[----:B------:R-:W-:Y:S01]  /*2c10*/  IMAD R17, R2, R47, R71 ;  /* 0x0000002f02117224 */ /* 0x000fe200078e0247 */
[----:B------:R-:W-:Y:S01]  /*2c20*/  LOP3.LUT R58, R4, 0xd4, RZ, 0xfc, !PT ;  /* 0x000000d4043a7812 */ /* 0x000fe200078efcff */
[----:B------:R-:W-:Y:S01]  /*2c30*/  @!P5 IMAD.MOV R61, RZ, RZ, -R61 ;  /* 0x000000ffff3dd224 */ /* 0x000fe200078e0a3d */
[----:B------:R-:W-:Y:S01]  /*2c40*/  ISETP.GE.AND P5, PT, R54, RZ, PT ;  /* 0x000000ff3600720c */ /* 0x000fe20003fa6270 */
[----:B------:R-:W-:Y:S01]  /*2c50*/  IMAD.HI.U32 R54, R8, R73, RZ ;  /* 0x0000004908367227 */ /* 0x000fe200078e00ff */
[----:B------:R-:W-:-:S03]  /*2c60*/  IABS R75, R58 ;  /* 0x0000003a004b7213 */ /* 0x000fc60000000000 */
[--C-:B------:R-:W-:Y:S01]  /*2c70*/  @!P1 IMAD.IADD R69, R69, 0x1, -R2.reuse ;  /* 0x0000000145459824 */ /* 0x100fe200078e0a02 */
[C---:B------:R-:W-:Y:S01]  /*2c80*/  ISETP.GT.U32.AND P1, PT, R2.reuse, R17, PT ;  /* 0x000000110200720c */ /* 0x040fe20003f24070 */
[----:B------:R-:W-:Y:S02]  /*2c90*/  @!P6 IMAD.IADD R65, R65, 0x1, -R2 ;  /* 0x000000014141e824 */ /* 0x000fe400078e0a02 */
[----:B------:R-:W-:Y:S02]  /*2ca0*/  IMAD.MOV R54, RZ, RZ, -R54 ;  /* 0x000000ffff367224 */ /* 0x000fe400078e0a36 */
[----:B------:R-:W-:Y:S01]  /*2cb0*/  @!P3 IMAD.IADD R63, R63, 0x1, -R2 ;  /* 0x000000013f3fb824 */ /* 0x000fe200078e0a02 */
[C---:B------:R-:W-:Y:S01]  /*2cc0*/  ISETP.GT.U32.AND P6, PT, R2.reuse, R65, PT ;  /* 0x000000410200720c */ /* 0x040fe20003fc4070 */
[----:B------:R-:W-:Y:S01]  /*2cd0*/  IMAD R47, R2, R54, R73 ;  /* 0x00000036022f7224 */ /* 0x000fe200078e0249 */
[----:B------:R-:W-:Y:S01]  /*2ce0*/  ISETP.GE.AND P3, PT, R60, RZ, PT ;  /* 0x000000ff3c00720c */ /* 0x000fe20003f66270 */
[----:B------:R-:W-:Y:S01]  /*2cf0*/  @!P2 IMAD.MOV R63, RZ, RZ, -R63 ;  /* 0x000000ffff3fa224 */ /* 0x000fe200078e0a3f */
[----:B------:R-:W-:Y:S01]  /*2d00*/  ISETP.GE.AND P2, PT, R56, RZ, PT ;  /* 0x000000ff3800720c */ /* 0x000fe20003f46270 */
[----:B------:R-:W-:-:S04]  /*2d10*/  IMAD.HI.U32 R56, R8, R75, RZ ;  /* 0x0000004b08387227 */ /* 0x000fc800078e00ff */
[----:B------:R-:W-:Y:S01]  /*2d20*/  @!P1 IMAD.IADD R17, R17, 0x1, -R2 ;  /* 0x0000000111119824 */ /* 0x000fe200078e0a02 */
[----:B------:R-:W-:Y:S01]  /*2d30*/  ISETP.GT.U32.AND P1, PT, R2, R47, PT ;  /* 0x0000002f0200720c */ /* 0x000fe20003f24070 */
[----:B------:R-:W-:Y:S02]  /*2d40*/  IMAD.MOV R56, RZ, RZ, -R56 ;  /* 0x000000ffff387224 */ /* 0x000fe400078e0a38 */
[----:B------:R-:W-:Y:S01]  /*2d50*/  @!P6 IMAD.IADD R65, R65, 0x1, -R2 ;  /* 0x000000014141e824 */ /* 0x000fe200078e0a02 */
[----:B------:R-:W-:Y:S01]  /*2d60*/  ISETP.GE.AND P6, PT, R58, RZ, PT ;  /* 0x000000ff3a00720c */ /* 0x000fe20003fc6270 */
[C---:B------:R-:W-:Y:S01]  /*2d70*/  IMAD R71, R2.reuse, R56, R75 ;  /* 0x0000003802477224 */ /* 0x040fe200078e024b */
[----:B------:R-:W-:Y:S01]  /*2d80*/  IABS R75, R64 ;  /* 0x00000040004b7213 */ /* 0x000fe20000000000 */
[----:B------:R-:W-:Y:S01]  /*2d90*/  @!P0 IMAD.MOV R65, RZ, RZ, -R65 ;  /* 0x000000ffff418224 */ /* 0x000fe200078e0a41 */
[C---:B------:R-:W-:Y:S01]  /*2da0*/  ISETP.GT.U32.AND P0, PT, R2.reuse, R17, PT ;  /* 0x000000110200720c */ /* 0x040fe20003f04070 */
[----:B------:R-:W-:Y:S01]  /*2db0*/  IMAD R73, R2, R48, R77 ;  /* 0x0000003002497224 */ /* 0x000fe200078e024d */
[----:B------:R-:W-:Y:S01]  /*2dc0*/  IABS R77, R66 ;  /* 0x00000042004d7213 */ /* 0x000fe20000000000 */
[----:B------:R-:W-:-:S04]  /*2dd0*/  IMAD.HI.U32 R48, R8, R75, RZ ;  /* 0x0000004b08307227 */ /* 0x000fc800078e00ff */
[----:B------:R-:W-:Y:S02]  /*2de0*/  @!P1 IMAD.IADD R47, R47, 0x1, -R2 ;  /* 0x000000012f2f9824 */ /* 0x000fe400078e0a02 */
[----:B------:R-:W-:Y:S02]  /*2df0*/  IMAD.MOV R48, RZ, RZ, -R48 ;  /* 0x000000ffff307224 */ /* 0x000fe400078e0a30 */
[----:B------:R-:W-:Y:S01]  /*2e00*/  @!P4 IMAD.MOV R67, RZ, RZ, -R67 ;  /* 0x000000ffff43c224 */ /* 0x000fe200078e0a43 */
[----:B------:R-:W-:Y:S01]  /*2e10*/  ISETP.GT.U32.AND P1, PT, R2, R47, PT ;  /* 0x0000002f0200720c */ /* 0x000fe20003f24070 */
[----:B------:R-:W-:Y:S01]  /*2e20*/  IMAD.HI.U32 R54, R8, R77, RZ ;  /* 0x0000004d08367227 */ /* 0x000fe200078e00ff */
[----:B------:R-:W-:-:S03]  /*2e30*/  ISETP.GT.U32.AND P4, PT, R2, R71, PT ;  /* 0x000000470200720c */ /* 0x000fc60003f84070 */
[----:B------:R-:W-:-:S04]  /*2e40*/  IMAD.HI.U32 R56, R8, R79, RZ ;  /* 0x0000004f08387227 */ /* 0x000fc800078e00ff */
[C---:B------:R-:W-:Y:S01]  /*2e50*/  IMAD R75, R2.reuse, R48, R75 ;  /* 0x00000030024b7224 */ /* 0x040fe200078e024b */
[----:B------:R-:W-:Y:S01]  /*2e60*/  IABS R48, R154 ;  /* 0x0000009a00307213 */ /* 0x000fe20000000000 */
[----:B------:R-:W-:Y:S01]  /*2e70*/  @!P3 IMAD.MOV R69, RZ, RZ, -R69 ;  /* 0x000000ffff45b224 */ /* 0x000fe200078e0a45 */
[C---:B------:R-:W-:Y:S01]  /*2e80*/  ISETP.GT.U32.AND P3, PT, R2.reuse, R73, PT ;  /* 0x000000490200720c */ /* 0x040fe20003f64070 */
[----:B------:R-:W-:Y:S02]  /*2e90*/  IMAD.MOV R54, RZ, RZ, -R54 ;  /* 0x000000ffff367224 */ /* 0x000fe400078e0a36 */
[----:B------:R-:W-:Y:S02]  /*2ea0*/  IMAD.MOV R56, RZ, RZ, -R56 ;  /* 0x000000ffff387224 */ /* 0x000fe400078e0a38 */
[--C-:B------:R-:W-:Y:S01]  /*2eb0*/  @!P0 IMAD.IADD R17, R17, 0x1, -R2.reuse ;  /* 0x0000000111118824 */ /* 0x100fe200078e0a02 */
[C---:B------:R-:W-:Y:S01]  /*2ec0*/  ISETP.GT.U32.AND P0, PT, R2.reuse, R75, PT ;  /* 0x0000004b0200720c */ /* 0x040fe20003f04070 */
[----:B------:R-:W-:Y:S01]  /*2ed0*/  IMAD R77, R2, R54, R77 ;  /* 0x00000036024d7224 */ /* 0x000fe200078e024d */
[----:B------:R-:W-:Y:S01]  /*2ee0*/  LOP3.LUT R54, R4, 0xf8, RZ, 0xfc, !PT ;  /* 0x000000f804367812 */ /* 0x000fe200078efcff */
[----:B------:R-:W-:Y:S01]  /*2ef0*/  IMAD R79, R2, R56, R79 ;  /* 0x00000038024f7224 */ /* 0x000fe200078e024f */
[----:B------:R-:W-:Y:S01]  /*2f00*/  LOP3.LUT R56, R4, 0xf0, RZ, 0xfc, !PT ;  /* 0x000000f004387812 */ /* 0x000fe200078efcff */
[----:B------:R-:W-:Y:S01]  /*2f10*/  @!P1 IMAD.IADD R47, R47, 0x1, -R2 ;  /* 0x000000012f2f9824 */ /* 0x000fe200078e0a02 */
[----:B------:R-:W-:Y:S01]  /*2f20*/  ISETP.GT.U32.AND P1, PT, R2, R77, PT ;  /* 0x0000004d0200720c */ /* 0x000fe20003f24070 */
[----:B------:R-:W-:Y:S01]  /*2f30*/  IMAD.HI.U32 R58, R8, R81, RZ ;  /* 0x00000051083a7227 */ /* 0x000fe200078e00ff */
[----:B------:R-:W-:-:S02]  /*2f40*/  IABS R85, R56 ;  /* 0x0000003800557213 */ /* 0x000fc40000000000 */
[----:B------:R-:W-:Y:S01]  /*2f50*/  IABS R89, R54 ;  /* 0x0000003600597213 */ /* 0x000fe20000000000 */
[----:B------:R-:W-:Y:S01]  /*2f60*/  @!P4 IMAD.IADD R71, R71, 0x1, -R2 ;  /* 0x000000014747c824 */ /* 0x000fe200078e0a02 */
[C---:B------:R-:W-:Y:S01]  /*2f70*/  ISETP.GT.U32.AND P4, PT, R2.reuse, R79, PT ;  /* 0x0000004f0200720c */ /* 0x040fe20003f84070 */
[----:B------:R-:W-:Y:S02]  /*2f80*/  IMAD.MOV R58, RZ, RZ, -R58 ;  /* 0x000000ffff3a7224 */ /* 0x000fe400078e0a3a */
[--C-:B------:R-:W-:Y:S01]  /*2f90*/  @!P3 IMAD.IADD R73, R73, 0x1, -R2.reuse ;  /* 0x000000014949b824 */ /* 0x100fe200078e0a02 */
[C---:B------:R-:W-:Y:S01]  /*2fa0*/  ISETP.GT.U32.AND P3, PT, R2.reuse, R71, PT ;  /* 0x000000470200720c */ /* 0x040fe20003f64070 */
[----:B------:R-:W-:Y:S01]  /*2fb0*/  IMAD R81, R2, R58, R81 ;  /* 0x0000003a02517224 */ /* 0x000fe200078e0251 */
[----:B------:R-:W-:Y:S01]  /*2fc0*/  LOP3.LUT R58, R4, 0xf4, RZ, 0xfc, !PT ;  /* 0x000000f4043a7812 */ /* 0x000fe200078efcff */
[----:B------:R-:W-:Y:S01]  /*2fd0*/  @!P0 IMAD.IADD R75, R75, 0x1, -R2 ;  /* 0x000000014b4b8824 */ /* 0x000fe200078e0a02 */
[----:B------:R-:W-:Y:S01]  /*2fe0*/  ISETP.GT.U32.AND P0, PT, R2, R73, PT ;  /* 0x000000490200720c */ /* 0x000fe20003f04070 */
[----:B------:R-:W-:Y:S01]  /*2ff0*/  IMAD.HI.U32 R60, R8, R83, RZ ;  /* 0x00000053083c7227 */ /* 0x000fe200078e00ff */
[----:B------:R-:W-:-:S03]  /*3000*/  IABS R87, R58 ;  /* 0x0000003a00577213 */ /* 0x000fc60000000000 */
[----:B------:R-:W-:-:S04]  /*3010*/  IMAD.HI.U32 R4, R8, R85, RZ ;  /* 0x0000005508047227 */ /* 0x000fc800078e00ff */
[----:B------:R-:W-:Y:S01]  /*3020*/  @!P1 IMAD.IADD R77, R77, 0x1, -R2 ;  /* 0x000000014d4d9824 */ /* 0x000fe200078e0a02 */
[C---:B------:R-:W-:Y:S01]  /*3030*/  ISETP.GT.U32.AND P1, PT, R2.reuse, R75, PT ;  /* 0x0000004b0200720c */ /* 0x040fe20003f24070 */
[----:B------:R-:W-:Y:S02]  /*3040*/  IMAD.MOV R60, RZ, RZ, -R60 ;  /* 0x000000ffff3c7224 */ /* 0x000fe400078e0a3c */
[----:B------:R-:W-:Y:S02]  /*3050*/  IMAD.MOV R4, RZ, RZ, -R4 ;  /* 0x000000ffff047224 */ /* 0x000fe400078e0a04 */
[----:B------:R-:W-:Y:S02]  /*3060*/  @!P4 IMAD.IADD R79, R79, 0x1, -R2 ;  /* 0x000000014f4fc824 */ /* 0x000fe400078e0a02 */
[----:B------:R-:W-:Y:S01]  /*3070*/  @!P5 IMAD.MOV R17, RZ, RZ, -R17 ;  /* 0x000000ffff11d224 */ /* 0x000fe200078e0a11 */
[C---:B------:R-:W-:Y:S01]  /*3080*/  ISETP.GT.U32.AND P5, PT, R2.reuse, R77, PT ;  /* 0x0000004d0200720c */ /* 0x040fe20003fa4070 */
[C---:B------:R-:W-:Y:S01]  /*3090*/  IMAD R83, R2.reuse, R60, R83 ;  /* 0x0000003c02537224 */ /* 0x040fe200078e0253 */
[C---:B------:R-:W-:Y:S01]  /*30a0*/  ISETP.GT.U32.AND P4, PT, R2.reuse, R79, PT ;  /* 0x0000004f0200720c */ /* 0x040fe20003f84070 */
[----:B------:R-:W-:-:S02]  /*30b0*/  IMAD R85, R2, R4, R85 ;  /* 0x0000000402557224 */ /* 0x000fc400078e0255 */
[----:B------:R-:W-:-:S04]  /*30c0*/  IMAD.HI.U32 R4, R8, R87, RZ ;  /* 0x0000005708047227 */ /* 0x000fc800078e00ff */
[----:B------:R-:W-:-:S04]  /*30d0*/  IMAD.HI.U32 R8, R8, R89, RZ ;  /* 0x0000005908087227 */ /* 0x000fc800078e00ff */
[----:B------:R-:W-:Y:S01]  /*30e0*/  @!P0 IMAD.IADD R73, R73, 0x1, -R2 ;  /* 0x0000000149498824 */ /* 0x000fe200078e0a02 */
[C---:B------:R-:W-:Y:S01]  /*30f0*/  ISETP.GT.U32.AND P0, PT, R2.reuse, R83, PT ;  /* 0x000000530200720c */ /* 0x040fe20003f04070 */
[----:B------:R-:W-:Y:S02]  /*3100*/  IMAD.MOV R4, RZ, RZ, -R4 ;  /* 0x000000ffff047224 */ /* 0x000fe400078e0a04 */
[----:B------:R-:W-:Y:S02]  /*3110*/  IMAD.MOV R8, RZ, RZ, -R8 ;  /* 0x000000ffff087224 */ /* 0x000fe400078e0a08 */
[----:B------:R-:W-:Y:S01]  /*3120*/  @!P3 IMAD.IADD R71, R71, 0x1, -R2 ;  /* 0x000000014747b824 */ /* 0x000fe200078e0a02 */
[C---:B------:R-:W-:Y:S01]  /*3130*/  ISETP.GT.U32.AND P3, PT, R2.reuse, R81, PT ;  /* 0x000000510200720c */ /* 0x040fe20003f64070 */
[C---:B------:R-:W-:Y:S02]  /*3140*/  IMAD R87, R2.reuse, R4, R87 ;  /* 0x0000000402577224 */ /* 0x040fe400078e0257 */
[----:B------:R-:W-:-:S02]  /*3150*/  IMAD R89, R2, R8, R89 ;  /* 0x0000000802597224 */ /* 0x000fc400078e0259 */
[--C-:B------:R-:W-:Y:S01]  /*3160*/  @!P5 IMAD.IADD R77, R77, 0x1, -R2.reuse ;  /* 0x000000014d4dd824 */ /* 0x100fe200078e0a02 */
[C---:B------:R-:W-:Y:S01]  /*3170*/  ISETP.GT.U32.AND P5, PT, R2.reuse, R87, PT ;  /* 0x000000570200720c */ /* 0x040fe20003fa4070 */
[----:B------:R-:W-:Y:S01]  /*3180*/  @!P4 IMAD.IADD R79, R79, 0x1, -R2 ;  /* 0x000000014f4fc824 */ /* 0x000fe200078e0a02 */
[----:B------:R-:W-:Y:S01]  /*3190*/  ISETP.GT.U32.AND P4, PT, R2, R89, PT ;  /* 0x000000590200720c */ /* 0x000fe20003f84070 */
[----:B------:R-:W-:-:S04]  /*31a0*/  IMAD.HI.U32 R5, R5, R48, RZ ;  /* 0x0000003005057227 */ /* 0x000fc800078e00ff */
[--C-:B------:R-:W-:Y:S01]  /*31b0*/  @!P1 IMAD.IADD R75, R75, 0x1, -R2.reuse ;  /* 0x000000014b4b9824 */ /* 0x100fe200078e0a02 */
[----:B------:R-:W-:Y:S01]  /*31c0*/  ISETP.GT.U32.AND P1, PT, R2, R85, PT ;  /* 0x000000550200720c */ /* 0x000fe20003f24070 */
[--C-:B------:R-:W-:Y:S01]  /*31d0*/  @!P0 IMAD.IADD R83, R83, 0x1, -R2.reuse ;  /* 0x0000000153538824 */ /* 0x100fe200078e0a02 */
[----:B------:R-:W-:Y:S01]  /*31e0*/  ISETP.GE.AND P0, PT, R64, RZ, PT ;  /* 0x000000ff4000720c */ /* 0x000fe20003f06270 */
[----:B------:R-:W-:Y:S02]  /*31f0*/  IMAD.MOV R5, RZ, RZ, -R5 ;  /* 0x000000ffff057224 */ /* 0x000fe400078e0a05 */
[----:B------:R-:W-:Y:S01]  /*3200*/  @!P3 IMAD.IADD R81, R81, 0x1, -R2 ;  /* 0x000000015151b824 */ /* 0x000fe200078e0a02 */
[----:B------:R-:W-:Y:S01]  /*3210*/  ISETP.GE.AND P3, PT, R62, RZ, PT ;  /* 0x000000ff3e00720c */ /* 0x000fe20003f66270 */
[----:B------:R-:W-:Y:S02]  /*3220*/  IMAD R8, R3, R5, R48 ;  /* 0x0000000503087224 */ /* 0x000fe400078e0230 */
[----:B------:R-:W-:-:S02]  /*3230*/  @!P5 IMAD.IADD R87, R87, 0x1, -R2 ;  /* 0x000000015757d824 */ /* 0x000fc400078e0a02 */
[--C-:B------:R-:W-:Y:S01]  /*3240*/  @!P4 IMAD.IADD R89, R89, 0x1, -R2.reuse ;  /* 0x000000015959c824 */ /* 0x100fe200078e0a02 */
[----:B------:R-:W-:Y:S01]  /*3250*/  ISETP.GT.U32.AND P5, PT, R3, R8, PT ;  /* 0x000000080300720c */ /* 0x000fe20003fa4070 */
[----:B------:R-:W-:Y:S01]  /*3260*/  IMAD.SHL.U32 R4, R153, 0x10, RZ ;  /* 0x0000001099047824 */ /* 0x000fe200078e00ff */
[----:B------:R-:W-:Y:S01]  /*3270*/  ISETP.GT.U32.AND P4, PT, R2, R83, PT ;  /* 0x000000530200720c */ /* 0x000fe20003f84070 */
[--C-:B------:R-:W-:Y:S01]  /*3280*/  @!P1 IMAD.IADD R85, R85, 0x1, -R2.reuse ;  /* 0x0000000155559824 */ /* 0x100fe200078e0a02 */
[----:B------:R-:W-:Y:S01]  /*3290*/  ISETP.GE.AND P1, PT, R66, RZ, PT ;  /* 0x000000ff4200720c */ /* 0x000fe20003f26270 */
[----:B------:R-:W-:Y:S01]  /*32a0*/  @!P2 IMAD.MOV R47, RZ, RZ, -R47 ;  /* 0x000000ffff2fa224 */ /* 0x000fe200078e0a2f */
[C---:B------:R-:W-:Y:S01]  /*32b0*/  ISETP.GT.U32.AND P2, PT, R2.reuse, R81, PT ;  /* 0x000000510200720c */ /* 0x040fe20003f44070 */
[----:B------:R-:W-:Y:S01]  /*32c0*/  @!P0 IMAD.MOV R75, RZ, RZ, -R75 ;  /* 0x000000ffff4b8224 */ /* 0x000fe200078e0a4b */
[----:B------:R-:W-:Y:S01]  /*32d0*/  ISETP.GT.U32.AND P0, PT, R2, R89, PT ;  /* 0x000000590200720c */ /* 0x000fe20003f04070 */
[----:B------:R-:W-:Y:S01]  /*32e0*/  @!P6 IMAD.MOV R71, RZ, RZ, -R71 ;  /* 0x000000ffff47e224 */ /* 0x000fe200078e0a47 */
[----:B------:R-:W-:Y:S01]  /*32f0*/  LOP3.LUT R4, R4, 0x70, RZ, 0xc0, !PT ;  /* 0x0000007004047812 */ /* 0x000fe200078ec0ff */
[----:B------:R-:W-:Y:S01]  /*3300*/  @!P3 IMAD.MOV R73, RZ, RZ, -R73 ;  /* 0x000000ffff49b224 */ /* 0x000fe200078e0a49 */
[----:B------:R-:W-:Y:S01]  /*3310*/  ISETP.GT.U32.AND P6, PT, R2, R85, PT ;  /* 0x000000550200720c */ /* 0x000fe20003fc4070 */
[----:B------:R-:W-:Y:S01]  /*3320*/  @!P5 IMAD.IADD R8, R8, 0x1, -R3 ;  /* 0x000000010808d824 */ /* 0x000fe200078e0a03 */
[----:B------:R-:W-:Y:S01]  /*3330*/  ISETP.GT.U32.AND P3, PT, R2, R87, PT ;  /* 0x000000570200720c */ /* 0x000fe20003f64070 */
[----:B------:R-:W-:Y:S01]  /*3340*/  IMAD.IADD R252, R4, 0x1, R91 ;  /* 0x0000000104fc7824 */ /* 0x000fe200078e025b */
[----:B------:R-:W-:Y:S01]  /*3350*/  ISETP.GE.AND P5, PT, R68, RZ, PT ;  /* 0x000000ff4400720c */ /* 0x000fe20003fa6270 */
[----:B------:R-:W1:Y:S01]  /*3360*/  LDC.64 R4, c[0x0][0x230] ;  /* 0x00008c00ff047b82 */ /* 0x000e620000000a00 */
[----:B------:R-:W-:Y:S01]  /*3370*/  @!P1 IMAD.MOV R77, RZ, RZ, -R77 ;  /* 0x000000ffff4d9224 */ /* 0x000fe200078e0a4d */
[----:B------:R-:W-:Y:S01]  /*3380*/  ISETP.GT.U32.AND P1, PT, R3, R8, PT ;  /* 0x000000080300720c */ /* 0x000fe20003f24070 */
[--C-:B------:R-:W-:Y:S01]  /*3390*/  @!P2 IMAD.IADD R81, R81, 0x1, -R2.reuse ;  /* 0x000000015151a824 */ /* 0x100fe200078e0a02 */
[----:B------:R-:W-:Y:S01]  /*33a0*/  ISETP.GE.AND P2, PT, R70, RZ, PT ;  /* 0x000000ff4600720c */ /* 0x000fe20003f46270 */
[--C-:B------:R-:W-:Y:S01]  /*33b0*/  @!P0 IMAD.IADD R89, R89, 0x1, -R2.reuse ;  /* 0x0000000159598824 */ /* 0x100fe200078e0a02 */
[----:B------:R-:W-:Y:S01]  /*33c0*/  ISETP.GE.AND P0, PT, R54, RZ, PT ;  /* 0x000000ff3600720c */ /* 0x000fe20003f06270 */
[--C-:B------:R-:W-:Y:S01]  /*33d0*/  @!P4 IMAD.IADD R83, R83, 0x1, -R2.reuse ;  /* 0x000000015353c824 */ /* 0x100fe200078e0a02 */
[----:B------:R-:W-:Y:S01]  /*33e0*/  ISETP.GE.AND P4, PT, R72, RZ, PT ;  /* 0x000000ff4800720c */ /* 0x000fe20003f86270 */
[--C-:B------:R-:W-:Y:S01]  /*33f0*/  @!P6 IMAD.IADD R85, R85, 0x1, -R2.reuse ;  /* 0x000000015555e824 */ /* 0x100fe200078e0a02 */
[----:B------:R-:W-:Y:S01]  /*3400*/  ISETP.GE.AND P6, PT, R56, RZ, PT ;  /* 0x000000ff3800720c */ /* 0x000fe20003fc6270 */
[----:B------:R-:W-:Y:S01]  /*3410*/  @!P3 IMAD.IADD R87, R87, 0x1, -R2 ;  /* 0x000000015757b824 */ /* 0x000fe200078e0a02 */
[----:B------:R-:W-:Y:S01]  /*3420*/  ISETP.GE.AND P3, PT, R58, RZ, PT ;  /* 0x000000ff3a00720c */ /* 0x000fe20003f66270 */
[----:B------:R-:W-:Y:S01]  /*3430*/  @!P5 IMAD.MOV R79, RZ, RZ, -R79 ;  /* 0x000000ffff4fd224 */ /* 0x000fe200078e0a4f */
[----:B------:R-:W-:Y:S01]  /*3440*/  SHF.R.U32.HI R2, RZ, 0x6, R153 ;  /* 0x00000006ff027819 */ /* 0x000fe20000011699 */
[----:B------:R-:W-:Y:S01]  /*3450*/  @!P1 IMAD.IADD R8, R8, 0x1, -R3 ;  /* 0x0000000108089824 */ /* 0x000fe200078e0a03 */
[----:B------:R-:W-:Y:S01]  /*3460*/  ISETP.NE.AND P1, PT, R155, RZ, PT ;  /* 0x000000ff9b00720c */ /* 0x000fe20003f25270 */
[----:B------:R-:W-:Y:S01]  /*3470*/  @!P2 IMAD.MOV R81, RZ, RZ, -R81 ;  /* 0x000000ffff51a224 */ /* 0x000fe200078e0a51 */
[----:B------:R-:W-:Y:S01]  /*3480*/  LOP3.LUT R3, RZ, R155, RZ, 0x33, !PT ;  /* 0x0000009bff037212 */ /* 0x000fe200078e33ff */
[----:B------:R-:W-:Y:S01]  /*3490*/  @!P0 IMAD.MOV R89, RZ, RZ, -R89 ;  /* 0x000000ffff598224 */ /* 0x000fe200078e0a59 */
[----:B------:R-:W-:Y:S01]  /*34a0*/  ISETP.GE.AND P2, PT, R154, RZ, PT ;  /* 0x000000ff9a00720c */ /* 0x000fe20003f46270 */
[----:B------:R-:W-:Y:S01]  /*34b0*/  @!P4 IMAD.MOV R83, RZ, RZ, -R83 ;  /* 0x000000ffff53c224 */ /* 0x000fe200078e0a53 */
[----:B------:R-:W-:Y:S01]  /*34c0*/  ISETP.NE.AND P0, PT, R152, RZ, PT ;  /* 0x000000ff9800720c */ /* 0x000fe20003f05270 */
[----:B------:R-:W-:Y:S01]  /*34d0*/  @!P6 IMAD.MOV R85, RZ, RZ, -R85 ;  /* 0x000000ffff55e224 */ /* 0x000fe200078e0a55 */
[C---:B------:R-:W-:Y:S01]  /*34e0*/  SEL R149, R3.reuse, R61, !P1 ;  /* 0x0000003d03957207 */ /* 0x040fe20004800000 */
[----:B------:R-:W-:Y:S01]  /*34f0*/  @!P3 IMAD.MOV R87, RZ, RZ, -R87 ;  /* 0x000000ffff57b224 */ /* 0x000fe200078e0a57 */
[----:B------:R-:W-:Y:S01]  /*3500*/  SEL R61, R3, R17, !P1 ;  /* 0x00000011033d7207 */ /* 0x000fe20004800000 */
[----:B-1----:R-:W-:Y:S01]  /*3510*/  VIADD R0, R4, 0x1f ;  /* 0x0000001f04007836 */ /* 0x002fe20000000000 */
[----:B------:R-:W-:-:S02]  /*3520*/  SGXT.U32 R17, R2, 0x1 ;  /* 0x000000010211781a */ /* 0x000fc40000000000 */
[C---:B------:R-:W-:Y:S02]  /*3530*/  SEL R147, R3.reuse, R59, !P1 ;  /* 0x0000003b03937207 */ /* 0x040fe40004800000 */
[C---:B------:R-:W-:Y:S01]  /*3540*/  SEL R91, R3.reuse, R26, !P1 ;  /* 0x0000001a035b7207 */ /* 0x040fe20004800000 */
[----:B------:R-:W-:Y:S01]  /*3550*/  @!P2 IMAD.MOV R8, RZ, RZ, -R8 ;  /* 0x000000ffff08a224 */ /* 0x000fe200078e0a08 */
[C---:B------:R-:W-:Y:S01]  /*3560*/  SEL R111, R3.reuse, R37, !P1 ;  /* 0x00000025036f7207 */ /* 0x040fe20004800000 */
[----:B------:R-:W-:Y:S01]  /*3570*/  STL [R1+0x170], R0 ;  /* 0x0001700001007387 */ /* 0x000fe20000100800 */
[C---:B------:R-:W-:Y:S02]  /*3580*/  SEL R117, R3.reuse, R39, !P1 ;  /* 0x0000002703757207 */ /* 0x040fe40004800000 */
[C---:B------:R-:W-:Y:S02]  /*3590*/  SEL R121, R3.reuse, R41, !P1 ;  /* 0x0000002903797207 */ /* 0x040fe40004800000 */
[----:B------:R-:W-:-:S02]  /*35a0*/  SEL R125, R3, R43, !P1 ;  /* 0x0000002b037d7207 */ /* 0x000fc40004800000 */
[C---:B------:R-:W-:Y:S02]  /*35b0*/  SEL R129, R3.reuse, R45, !P1 ;  /* 0x0000002d03817207 */ /* 0x040fe40004800000 */
[C---:B------:R-:W-:Y:S02]  /*35c0*/  SEL R135, R3.reuse, R49, !P1 ;  /* 0x0000003103877207 */ /* 0x040fe40004800000 */
[C---:B------:R-:W-:Y:S02]  /*35d0*/  SEL R137, R3.reuse, R51, !P1 ;  /* 0x0000003303897207 */ /* 0x040fe40004800000 */
        /* <DEDUP_REMOVED lines=52> */
[----:B------:R-:W-:Y:S02]  /*3920*/  SEL R41, R3, R7, !P1 ;  /* 0x0000000703297207 */ /* 0x000fe40004800000 */
[----:B------:R-:W-:Y:S02]  /*3930*/  ISETP.GT.AND P1, PT, R0, 0x1f, PT ;  /* 0x0000001f0000780c */ /* 0x000fe40003f24270 */
[C---:B------:R-:W-:Y:S02]  /*3940*/  LOP3.LUT R6, R17.reuse, 0x2, RZ, 0xfc, !PT ;  /* 0x0000000211067812 */ /* 0x040fe400078efcff */
[----:B------:R-:W-:Y:S02]  /*3950*/  LOP3.LUT R3, R17, 0x4, RZ, 0xfc, !PT ;  /* 0x0000000411037812 */ /* 0x000fe400078efcff */
[----:B------:R-:W-:-:S02]  /*3960*/  SEL R34, RZ, 0x4, !P1 ;  /* 0x00000004ff227807 */ /* 0x000fc40004800000 */
[----:B------:R-:W-:Y:S02]  /*3970*/  ISETP.GE.AND P4, PT, R6, R4, PT ;  /* 0x000000040600720c */ /* 0x000fe40003f86270 */
[----:B------:R-:W-:Y:S02]  /*3980*/  @!P0 LOP3.LUT R8, RZ, R152, RZ, 0x33, !PT ;  /* 0x00000098ff088212 */ /* 0x000fe400078e33ff */
[----:B------:R-:W-:Y:S02]  /*3990*/  LOP3.LUT R19, R153, 0x1f, RZ, 0xc0, !PT ;  /* 0x0000001f99137812 */ /* 0x000fe400078ec0ff */
[-C--:B------:R-:W-:Y:S01]  /*39a0*/  ISETP.GE.AND P1, PT, R3, R4.reuse, PT ;  /* 0x000000040300720c */ /* 0x080fe20003f26270 */
[----:B------:R-:W-:Y:S01]  /*39b0*/  IMAD R7, R8, R5, RZ ;  /* 0x0000000508077224 */ /* 0x000fe200078e02ff */
[C---:B------:R-:W-:Y:S01]  /*39c0*/  ISETP.GE.AND P3, PT, R17.reuse, R4, PT ;  /* 0x000000041100720c */ /* 0x040fe20003f66270 */
[----:B------:R-:W-:Y:S01]  /*39d0*/  IMAD R5, R17, R220, RZ ;  /* 0x000000dc11057224 */ /* 0x000fe200078e02ff */
[C---:B------:R-:W-:Y:S01]  /*39e0*/  SEL R3, R34.reuse, RZ, !P4 ;  /* 0x000000ff22037207 */ /* 0x040fe20006000000 */
[C---:B------:R-:W-:Y:S01]  /*39f0*/  IMAD R36, R19.reuse, R221, RZ ;  /* 0x000000dd13247224 */ /* 0x040fe200078e02ff */
[----:B------:R-:W-:Y:S01]  /*3a00*/  ISETP.GE.AND P5, PT, R19, R4, PT ;  /* 0x000000041300720c */ /* 0x000fe20003fa6270 */
[----:B------:R1:W-:Y:S01]  /*3a10*/  STL [R1], R7 ;  /* 0x0000000701007387 */ /* 0x0003e20000100800 */
[----:B------:R-:W-:-:S02]  /*3a20*/  SEL R2, R34, RZ, !P3 ;  /* 0x000000ff22027207 */ /* 0x000fc40005800000 */
[----:B------:R-:W-:Y:S01]  /*3a30*/  ISETP.NE.U32.AND P6, PT, R3, RZ, PT ;  /* 0x000000ff0300720c */ /* 0x000fe20003fc5070 */
[----:B------:R-:W-:Y:S01]  /*3a40*/  IMAD.SHL.U32 R3, R7, 0x4, RZ ;  /* 0x0000000407037824 */ /* 0x000fe200078e00ff */
[----:B------:R-:W-:Y:S02]  /*3a50*/  SEL R6, R34, RZ, !P5 ;  /* 0x000000ff22067207 */ /* 0x000fe40006800000 */
[----:B------:R-:W-:Y:S02]  /*3a60*/  ISETP.NE.U32.AND P5, PT, R2, RZ, PT ;  /* 0x000000ff0200720c */ /* 0x000fe40003fa5070 */
[----:B------:R-:W-:Y:S02]  /*3a70*/  SEL R2, R34, RZ, !P1 ;  /* 0x000000ff22027207 */ /* 0x000fe40004800000 */
[----:B------:R-:W-:Y:S02]  /*3a80*/  LOP3.LUT R10, R17, 0x6, RZ, 0xfc, !PT ;  /* 0x00000006110a7812 */ /* 0x000fe400078efcff */
[----:B------:R-:W-:-:S02]  /*3a90*/  IADD3 R32, P1, R3, UR6, RZ ;  /* 0x0000000603207c10 */ /* 0x000fc4000ff3e0ff */
[----:B------:R-:W-:Y:S02]  /*3aa0*/  LOP3.LUT R9, R17, 0x8, RZ, 0xfc, !PT ;  /* 0x0000000811097812 */ /* 0x000fe400078efcff */
[-C--:B------:R-:W-:Y:S02]  /*3ab0*/  ISETP.GE.AND P4, PT, R10, R4.reuse, PT ;  /* 0x000000040a00720c */ /* 0x080fe40003f86270 */
[----:B------:R-:W-:Y:S01]  /*3ac0*/  LEA.HI.X.SX32 R14, R7, UR7, 0x2, P1 ;  /* 0x00000007070e7c11 */ /* 0x000fe200088f16ff */
[----:B-1----:R-:W-:Y:S01]  /*3ad0*/  IMAD R7, R220, 0x2, R5 ;  /* 0x00000002dc077824 */ /* 0x002fe200078e0205 */
[----:B------:R-:W-:Y:S02]  /*3ae0*/  ISETP.GE.AND P3, PT, R9, R4, PT ;  /* 0x000000040900720c */ /* 0x000fe40003f66270 */
[----:B------:R-:W-:Y:S02]  /*3af0*/  ISETP.NE.U32.AND P2, PT, R2, RZ, PT ;  /* 0x000000ff0200720c */ /* 0x000fe40003f45070 */
[----:B------:R-:W-:-:S02]  /*3b00*/  ISETP.NE.U32.AND P0, PT, R6, RZ, PT ;  /* 0x000000ff0600720c */ /* 0x000fc40003f05070 */
[C---:B------:R-:W-:Y:S02]  /*3b10*/  SEL R2, R34.reuse, RZ, !P4 ;  /* 0x000000ff22027207 */ /* 0x040fe40006000000 */
[-C--:B------:R-:W-:Y:S02]  /*3b20*/  LEA R186, P4, R5, R32.reuse, 0x2 ;  /* 0x0000002005ba7211 */ /* 0x080fe400078810ff */
[----:B------:R-:W-:Y:S02]  /*3b30*/  SEL R6, R34, RZ, !P3 ;  /* 0x000000ff22067207 */ /* 0x000fe40005800000 */
[----:B------:R-:W-:Y:S02]  /*3b40*/  LEA R184, P3, R7, R32, 0x2 ;  /* 0x0000002007b87211 */ /* 0x000fe400078610ff */
[-C--:B------:R-:W-:Y:S01]  /*3b50*/  LEA.HI.X.SX32 R187, R5, R14.reuse, 0x2, P4 ;  /* 0x0000000e05bb7211 */ /* 0x080fe200020f16ff */
[----:B------:R-:W-:Y:S01]  /*3b60*/  VIADD R5, R252, UR12 ;  /* 0x0000000cfc057c36 */ /* 0x000fe20008000000 */
[----:B------:R-:W-:Y:S01]  /*3b70*/  LEA.HI.X.SX32 R185, R7, R14, 0x2, P3 ;  /* 0x0000000e07b97211 */ /* 0x000fe200018f16ff */
[----:B------:R-:W-:Y:S01]  /*3b80*/  IMAD R7, R220, 0x2, R7 ;  /* 0x00000002dc077824 */ /* 0x000fe200078e0207 */
[C---:B------:R-:W-:Y:S01]  /*3b90*/  LOP3.LUT R0, R17.reuse, 0xa, RZ, 0xfc, !PT ;  /* 0x0000000a11007812 */ /* 0x040fe200078efcff */
[----:B------:R-:W-:Y:S01]  /*3ba0*/  STL.64 [R1+0x138], R186 ;  /* 0x000138ba01007387 */ /* 0x000fe20000100a00 */
[----:B------:R-:W-:-:S02]  /*3bb0*/  LOP3.LUT R9, R17, 0xc, RZ, 0xfc, !PT ;  /* 0x0000000c11097812 */ /* 0x000fc400078efcff */
[----:B------:R-:W-:Y:S01]  /*3bc0*/  ISETP.GE.AND P1, PT, R0, R4, PT ;  /* 0x000000040000720c */ /* 0x000fe20003f26270 */
[----:B------:R-:W-:Y:S01]  /*3bd0*/  @!PT LDS RZ, [RZ] ;  /* 0x00000000fffff984 */ /* 0x000fe20000000800 */
[----:B------:R-:W-:Y:S01]  /*3be0*/  @!PT LDS RZ, [RZ] ;  /* 0x00000000fffff984 */ /* 0x000fe20000000800 */
[----:B------:R-:W-:Y:S01]  /*3bf0*/  @!PT LDS RZ, [RZ] ;  /* 0x00000000fffff984 */ /* 0x000fe20000000800 */
[----:B------:R-:W-:Y:S01]  /*3c00*/  LDGSTS.E [R5+0x10000], desc[UR14][R186.64], P5 ;  /* 0x10000000ba057fae */ /* 0x000fe2000a92184e */
[C---:B------:R-:W-:Y:S02]  /*3c10*/  LEA R182, P5, R7.reuse, R32, 0x2 ;  /* 0x0000002007b67211 */ /* 0x040fe400078a10ff */
[----:B------:R-:W-:Y:S01]  /*3c20*/  SEL R8, R34, RZ, !P1 ;  /* 0x000000ff22087207 */ /* 0x000fe20004800000 */
[----:B------:R1:W-:Y:S01]  /*3c30*/  LDGSTS.E [R5+0x10008], desc[UR14][R184.64], P6 ;  /* 0x10008000b8057fae */ /* 0x0003e2000b12184e */
[----:B------:R-:W-:Y:S01]  /*3c40*/  LEA.HI.X.SX32 R183, R7, R14, 0x2, P5 ;  /* 0x0000000e07b77211 */ /* 0x000fe200028f16ff */
[----:B------:R-:W-:Y:S01]  /*3c50*/  IMAD R7, R220, 0x2, R7 ;  /* 0x00000002dc077824 */ /* 0x000fe200078e0207 */
[----:B------:R-:W-:Y:S01]  /*3c60*/  LOP3.LUT R0, R17, 0xe, RZ, 0xfc, !PT ;  /* 0x0000000e11007812 */ /* 0x000fe200078efcff */
[----:B------:R-:W-:Y:S01]  /*3c70*/  STL.64 [R1+0x140], R184 ;  /* 0x000140b801007387 */ /* 0x000fe20000100a00 */
[----:B------:R-:W-:-:S02]  /*3c80*/  ISETP.GE.AND P6, PT, R9, R4, PT ;  /* 0x000000040900720c */ /* 0x000fc40003fc6270 */
[----:B------:R-:W-:Y:S01]  /*3c90*/  ISETP.NE.U32.AND P4, PT, R8, RZ, PT ;  /* 0x000000ff0800720c */ /* 0x000fe20003f85070 */
[----:B------:R-:W-:Y:S01]  /*3ca0*/  STL.64 [R1+0x148], R182 ;  /* 0x000148b601007387 */ /* 0x000fe20000100a00 */
[----:B------:R-:W-:Y:S01]  /*3cb0*/  ISETP.NE.U32.AND P1, PT, R2, RZ, PT ;  /* 0x000000ff0200720c */ /* 0x000fe20003f25070 */
[----:B------:R-:W-:Y:S01]  /*3cc0*/  IMAD R2, R220, 0x2, R7 ;  /* 0x00000002dc027824 */ /* 0x000fe200078e0207 */
[----:B------:R-:W-:Y:S02]  /*3cd0*/  ISETP.GE.AND P5, PT, R0, R4, PT ;  /* 0x000000040000720c */ /* 0x000fe40003fa6270 */
[----:B-1----:R-:W-:Y:S01]  /*3ce0*/  LOP3.LUT R5, R252, 0x10, RZ, 0x3c, !PT ;  /* 0x00000010fc057812 */ /* 0x002fe200078e3cff */
[----:B------:R-:W-:Y:S01]  /*3cf0*/  IMAD R243, R220, 0x2, R2 ;  /* 0x00000002dcf37824 */ /* 0x000fe200078e0202 */
[----:B------:R-:W-:Y:S02]  /*3d00*/  SEL R8, R34, RZ, !P6 ;  /* 0x000000ff22087207 */ /* 0x000fe40007000000 */
[----:B------:R-:W-:Y:S01]  /*3d10*/  LEA R180, P6, R7, R32, 0x2 ;  /* 0x0000002007b47211 */ /* 0x000fe200078c10ff */
[----:B------:R-:W-:Y:S01]  /*3d20*/  VIADD R11, R5, UR12 ;  /* 0x0000000c050b7c36 */ /* 0x000fe20008000000 */
[----:B------:R-:W-:Y:S01]  /*3d30*/  ISETP.NE.U32.AND P3, PT, R6, RZ, PT ;  /* 0x000000ff0600720c */ /* 0x000fe20003f65070 */
[----:B------:R-:W-:Y:S01]  /*3d40*/  IMAD R242, R220, 0x2, R243 ;  /* 0x00000002dcf27824 */ /* 0x000fe200078e02f3 */
[----:B------:R-:W-:-:S02]  /*3d50*/  LOP3.LUT R0, R252, 0x20, RZ, 0x3c, !PT ;  /* 0x00000020fc007812 */ /* 0x000fc400078e3cff */
[----:B------:R-:W-:Y:S01]  /*3d60*/  SEL R5, R34, RZ, !P5 ;  /* 0x000000ff22057207 */ /* 0x000fe20006800000 */
[----:B------:R-:W-:Y:S01]  /*3d70*/  LDGSTS.E [R11+0x10000], desc[UR14][R182.64], P2 ;  /* 0x10000000b60b7fae */ /* 0x000fe2000912184e */
[----:B------:R-:W-:Y:S01]  /*3d80*/  LEA.HI.X.SX32 R181, R7, R14, 0x2, P6 ;  /* 0x0000000e07b57211 */ /* 0x000fe200030f16ff */
[----:B------:R-:W-:Y:S01]  /*3d90*/  IMAD R241, R220, 0x2, R242 ;  /* 0x00000002dcf17824 */ /* 0x000fe200078e02f2 */
[----:B------:R-:W-:Y:S02]  /*3da0*/  LEA R6, P6, R2, R32, 0x2 ;  /* 0x0000002002067211 */ /* 0x000fe400078c10ff */
[----:B------:R-:W-:Y:S01]  /*3db0*/  ISETP.NE.U32.AND P2, PT, R5, RZ, PT ;  /* 0x000000ff0500720c */ /* 0x000fe20003f45070 */
[----:B------:R-:W-:Y:S01]  /*3dc0*/  VIADD R5, R0, UR12 ;  /* 0x0000000c00057c36 */ /* 0x000fe20008000000 */
[----:B------:R-:W-:Y:S01]  /*3dd0*/  LEA.HI.X.SX32 R7, R2, R14, 0x2, P6 ;  /* 0x0000000e02077211 */ /* 0x000fe200030f16ff */
[----:B------:R1:W-:Y:S01]  /*3de0*/  LDGSTS.E [R11+0x10008], desc[UR14][R180.64], P1 ;  /* 0x10008000b40b7fae */ /* 0x0003e2000892184e */
[C---:B------:R-:W-:Y:S01]  /*3df0*/  LOP3.LUT R0, R17.reuse, 0x12, RZ, 0xfc, !PT ;  /* 0x0000001211007812 */ /* 0x040fe200078efcff */
[----:B------:R-:W-:Y:S01]  /*3e00*/  IMAD R240, R220, 0x2, R241 ;  /* 0x00000002dcf07824 */ /* 0x000fe200078e02f1 */
[----:B------:R-:W-:Y:S01]  /*3e10*/  ISETP.NE.U32.AND P5, PT, R8, RZ, PT ;  /* 0x000000ff0800720c */ /* 0x000fe20003fa5070 */
[----:B------:R2:W-:Y:S01]  /*3e20*/  LDGSTS.E [R5+0x10000], desc[UR14][R6.64], P3 ;  /* 0x1000000006057fae */ /* 0x0005e2000992184e */
[----:B------:R-:W-:Y:S01]  /*3e30*/  LOP3.LUT R8, R17, 0x10, RZ, 0xfc, !PT ;  /* 0x0000001011087812 */ /* 0x000fe200078efcff */
[----:B------:R-:W-:Y:S01]  /*3e40*/  IMAD R239, R220, 0x2, R240 ;  /* 0x00000002dcef7824 */ /* 0x000fe200078e02f0 */
[-C--:B------:R-:W-:Y:S01]  /*3e50*/  ISETP.GE.AND P6, PT, R0, R4.reuse, PT ;  /* 0x000000040000720c */ /* 0x080fe20003fc6270 */
[----:B------:R-:W-:Y:S01]  /*3e60*/  STL.64 [R1+0x150], R180 ;  /* 0x000150b401007387 */ /* 0x000fe20000100a00 */
[----:B------:R-:W-:Y:S01]  /*3e70*/  LOP3.LUT R0, R252, 0x30, RZ, 0x3c, !PT ;  /* 0x00000030fc007812 */ /* 0x000fe200078e3cff */
[----:B------:R-:W-:Y:S01]  /*3e80*/  IMAD R238, R220, 0x2, R239 ;  /* 0x00000002dcee7824 */ /* 0x000fe200078e02ef */
[----:B------:R-:W-:Y:S01]  /*3e90*/  ISETP.GE.AND P3, PT, R8, R4, PT ;  /* 0x000000040800720c */ /* 0x000fe20003f66270 */
[----:B------:R3:W-:Y:S01]  /*3ea0*/  STL.64 [R1+0x158], R2 ;  /* 0x0001580201007387 */ /* 0x0007e20000100a00 */
[-C--:B------:R-:W-:Y:S01]  /*3eb0*/  LEA R8, P1, R243, R32.reuse, 0x2 ;  /* 0x00000020f3087211 */ /* 0x080fe200078210ff */
[----:B------:R-:W-:Y:S01]  /*3ec0*/  VIADD R13, R0, UR12 ;  /* 0x0000000c000d7c36 */ /* 0x000fe20008000000 */
[----:B-1----:R-:W-:Y:S01]  /*3ed0*/  SEL R11, R34, RZ, !P6 ;  /* 0x000000ff220b7207 */ /* 0x002fe20007000000 */
[----:B------:R-:W-:Y:S01]  /*3ee0*/  STL.64 [R1+0x160], R242 ;  /* 0x000160f201007387 */ /* 0x000fe20000100a00 */
[----:B------:R-:W-:-:S02]  /*3ef0*/  LEA R10, P6, R242, R32, 0x2 ;  /* 0x00000020f20a7211 */ /* 0x000fc400078c10ff */
[-C--:B------:R-:W-:Y:S01]  /*3f00*/  LEA.HI.X.SX32 R9, R243, R14.reuse, 0x2, P1 ;  /* 0x0000000ef3097211 */ /* 0x080fe200008f16ff */
[----:B------:R1:W-:Y:S01]  /*3f10*/  STL.64 [R1+0x168], R240 ;  /* 0x000168f001007387 */ /* 0x0003e20000100a00 */
[----:B------:R-:W-:Y:S02]  /*3f20*/  LOP3.LUT R0, R17, 0x16, RZ, 0xfc, !PT ;  /* 0x0000001611007812 */ /* 0x000fe400078efcff */
[----:B------:R-:W-:Y:S01]  /*3f30*/  ISETP.NE.U32.AND P1, PT, R11, RZ, PT ;  /* 0x000000ff0b00720c */ /* 0x000fe20003f25070 */
[----:B------:R4:W-:Y:S01]  /*3f40*/  LDGSTS.E [R5+0x10008], desc[UR14][R8.64], P4 ;  /* 0x1000800008057fae */ /* 0x0009e2000a12184e */
[----:B------:R-:W-:Y:S02]  /*3f50*/  LEA.HI.X.SX32 R11, R242, R14, 0x2, P6 ;  /* 0x0000000ef20b7211 */ /* 0x000fe400030f16ff */
[----:B---3--:R-:W-:Y:S01]  /*3f60*/  LOP3.LUT R2, R17, 0x14, RZ, 0xfc, !PT ;  /* 0x0000001411027812 */ /* 0x008fe200078efcff */
[----:B------:R-:W-:Y:S01]  /*3f70*/  STL.64 [R1+0x178], R238 ;  /* 0x000178ee01007387 */ /* 0x000fe20000100a00 */
[----:B------:R-:W-:-:S02]  /*3f80*/  ISETP.GE.AND P6, PT, R0, R4, PT ;  /* 0x000000040000720c */ /* 0x000fc40003fc6270 */
[----:B------:R-:W-:Y:S01]  /*3f90*/  LOP3.LUT R0, R252, 0x40, RZ, 0x3c, !PT ;  /* 0x00000040fc007812 */ /* 0x000fe200078e3cff */
[----:B------:R3:W-:Y:S01]  /*3fa0*/  LDGSTS.E [R13+0x10000], desc[UR14][R10.64], P5 ;  /* 0x100000000a0d7fae */ /* 0x0007e2000a92184e */
[----:B------:R-:W-:Y:S02]  /*3fb0*/  SEL R12, R34, RZ, !P3 ;  /* 0x000000ff220c7207 */ /* 0x000fe40005800000 */
[----:B------:R-:W-:Y:S01]  /*3fc0*/  ISETP.GE.AND P5, PT, R2, R4, PT ;  /* 0x000000040200720c */ /* 0x000fe20003fa6270 */
[----:B------:R-:W-:Y:S01]  /*3fd0*/  VIADD R15, R0, UR12 ;  /* 0x0000000c000f7c36 */ /* 0x000fe20008000000 */
[-C--:B--2---:R-:W-:Y:S02]  /*3fe0*/  LEA R6, P4, R241, R32.reuse, 0x2 ;  /* 0x00000020f1067211 */ /* 0x084fe400078810ff */
[----:B----4-:R-:W-:Y:S02]  /*3ff0*/  SEL R5, R34, RZ, !P6 ;  /* 0x000000ff22057207 */ /* 0x010fe40007000000 */
[----:B------:R-:W-:-:S02]  /*4000*/  LEA R8, P6, R240, R32, 0x2 ;  /* 0x00000020f0087211 */ /* 0x000fc400078c10ff */
[----:B------:R-:W-:Y:S02]  /*4010*/  ISETP.NE.U32.AND P3, PT, R12, RZ, PT ;  /* 0x000000ff0c00720c */ /* 0x000fe40003f65070 */
[----:B------:R-:W-:Y:S02]  /*4020*/  LOP3.LUT R0, R17, 0x1a, RZ, 0xfc, !PT ;  /* 0x0000001a11007812 */ /* 0x000fe400078efcff */
[----:B------:R-:W-:Y:S02]  /*4030*/  SEL R12, R34, RZ, !P5 ;  /* 0x000000ff220c7207 */ /* 0x000fe40006800000 */
[-C--:B------:R-:W-:Y:S02]  /*4040*/  LEA.HI.X.SX32 R7, R241, R14.reuse, 0x2, P4 ;  /* 0x0000000ef1077211 */ /* 0x080fe400020f16ff */
[----:B------:R-:W-:Y:S02]  /*4050*/  LEA.HI.X.SX32 R9, R240, R14, 0x2, P6 ;  /* 0x0000000ef0097211 */ /* 0x000fe400030f16ff */
[----:B------:R-:W-:Y:S01]  /*4060*/  ISETP.GE.AND P6, PT, R0, R4, PT ;  /* 0x000000040000720c */ /* 0x000fe20003fc6270 */
[----:B------:R2:W-:Y:S01]  /*4070*/  LDGSTS.E [R13+0x10008], desc[UR14][R6.64], P2 ;  /* 0x10008000060d7fae */ /* 0x0005e2000912184e */
[----:B------:R-:W-:-:S02]  /*4080*/  ISETP.NE.U32.AND P5, PT, R12, RZ, PT ;  /* 0x000000ff0c00720c */ /* 0x000fc40003fa5070 */
[C---:B---3--:R-:W-:Y:S01]  /*4090*/  LEA R10, P2, R239.reuse, R32, 0x2 ;  /* 0x00000020ef0a7211 */ /* 0x048fe200078410ff */
[----:B------:R3:W-:Y:S01]  /*40a0*/  LDGSTS.E [R15+0x10000], desc[UR14][R8.64], P3 ;  /* 0x10000000080f7fae */ /* 0x0007e2000992184e */
[----:B------:R-:W-:Y:S02]  /*40b0*/  LOP3.LUT R0, R252, 0x50, RZ, 0x3c, !PT ;  /* 0x00000050fc007812 */ /* 0x000fe400078e3cff */
[----:B------:R-:W-:Y:S02]  /*40c0*/  LEA.HI.X.SX32 R11, R239, R14, 0x2, P2 ;  /* 0x0000000eef0b7211 */ /* 0x000fe400010f16ff */
[C---:B------:R-:W-:Y:S01]  /*40d0*/  LOP3.LUT R2, R17.reuse, 0x18, RZ, 0xfc, !PT ;  /* 0x0000001811027812 */ /* 0x040fe200078efcff */
[----:B------:R-:W-:Y:S01]  /*40e0*/  VIADD R35, R0, UR12 ;  /* 0x0000000c00237c36 */ /* 0x000fe20008000000 */
[----:B------:R-:W-:Y:S01]  /*40f0*/  LOP3.LUT R0, R17, 0x1e, RZ, 0xfc, !PT ;  /* 0x0000001e11007812 */ /* 0x000fe200078efcff */
[----:B------:R4:W-:Y:S01]  /*4100*/  LDGSTS.E [R15+0x10008], desc[UR14][R10.64], P1 ;  /* 0x100080000a0f7fae */ /* 0x0009e2000892184e */
[----:B--2---:R-:W-:-:S02]  /*4110*/  SEL R7, R34, RZ, !P6 ;  /* 0x000000ff22077207 */ /* 0x004fc40007000000 */
[C---:B------:R-:W-:Y:S02]  /*4120*/  LEA R6, P6, R238.reuse, R32, 0x2 ;  /* 0x00000020ee067211 */ /* 0x040fe400078c10ff */
[----:B------:R-:W-:Y:S02]  /*4130*/  ISETP.NE.U32.AND P2, PT, R7, RZ, PT ;  /* 0x000000ff0700720c */ /* 0x000fe40003f45070 */
[----:B------:R-:W-:Y:S02]  /*4140*/  LEA.HI.X.SX32 R7, R238, R14, 0x2, P6 ;  /* 0x0000000eee077211 */ /* 0x000fe400030f16ff */
[-C--:B------:R-:W-:Y:S02]  /*4150*/  ISETP.GE.AND P3, PT, R2, R4.reuse, PT ;  /* 0x000000040200720c */ /* 0x080fe40003f66270 */
[----:B------:R-:W-:Y:S01]  /*4160*/  ISETP.NE.U32.AND P4, PT, R5, RZ, PT ;  /* 0x000000ff0500720c */ /* 0x000fe20003f85070 */
[----:B------:R2:W-:Y:S01]  /*4170*/  LDGSTS.E [R35+0x10000], desc[UR14][R6.64], P5 ;  /* 0x1000000006237fae */ /* 0x0005e2000a92184e */
[----:B------:R-:W-:-:S02]  /*4180*/  ISETP.GE.AND P5, PT, R0, R4, PT ;  /* 0x000000040000720c */ /* 0x000fc40003fa6270 */
[----:B------:R-:W-:Y:S01]  /*4190*/  SEL R5, R34, RZ, !P3 ;  /* 0x000000ff22057207 */ /* 0x000fe20005800000 */
[----:B------:R-:W2:Y:S01]  /*41a0*/  LDL R0, [R1+0xb0] ;  /* 0x0000b00001007983 */ /* 0x000ea20000100800 */
[----:B------:R-:W-:Y:S01]  /*41b0*/  LEA R38, P1, R36, UR4, 0x2 ;  /* 0x0000000424267c11 */ /* 0x000fe2000f8210ff */
[----:B------:R-:W-:Y:S01]  /*41c0*/  ULDC UR4, c[0x0][0x240] ;  /* 0x0000900000047ab9 */ /* 0x000fe20000000800 */
[----:B------:R-:W-:Y:S01]  /*41d0*/  ISETP.NE.U32.AND P3, PT, R5, RZ, PT ;  /* 0x000000ff0500720c */ /* 0x000fe20003f65070 */
[----:B------:R-:W-:Y:S01]  /*41e0*/  IMAD R5, R220, 0x2, R238 ;  /* 0x00000002dc057824 */ /* 0x000fe200078e02ee */
[----:B------:R-:W-:Y:S02]  /*41f0*/  LOP3.LUT R2, R17, 0x1c, RZ, 0xfc, !PT ;  /* 0x0000001c11027812 */ /* 0x000fe400078efcff */
[----:B------:R-:W-:Y:S01]  /*4200*/  LEA.HI.X.SX32 R36, R36, UR5, 0x2, P1 ;  /* 0x0000000524247c11 */ /* 0x000fe200088f16ff */
[----:B---3--:R-:W-:Y:S01]  /*4210*/  IMAD R9, R220, 0x2, R5 ;  /* 0x00000002dc097824 */ /* 0x008fe200078e0205 */
[----:B------:R-:W-:-:S03]  /*4220*/  ISETP.GE.AND P1, PT, R2, R4, PT ;  /* 0x000000040200720c */ /* 0x000fc60003f26270 */
[----:B------:R-:W-:-:S04]  /*4230*/  IMAD R13, R220, 0x2, R9 ;  /* 0x00000002dc0d7824 */ /* 0x000fc800078e0209 */
[----:B----4-:R-:W-:Y:S01]  /*4240*/  IMAD R11, R220, 0x2, R13 ;  /* 0x00000002dc0b7824 */ /* 0x010fe200078e020d */
[----:B------:R-:W-:Y:S01]  /*4250*/  SEL R40, R34, RZ, !P1 ;  /* 0x000000ff22287207 */ /* 0x000fe20004800000 */
[----:B------:R-:W-:Y:S02]  /*4260*/  IMAD R87, R24, UR4, RZ ;  /* 0x0000000418577c24 */ /* 0x000fe4000f8e02ff */
[----:B--2---:R-:W-:Y:S01]  /*4270*/  IMAD R6, R220, 0x2, R11 ;  /* 0x00000002dc067824 */ /* 0x004fe200078e020b */
[-C--:B------:R-:W-:Y:S01]  /*4280*/  LEA R28, P6, R11, R32.reuse, 0x2 ;  /* 0x000000200b1c7211 */ /* 0x080fe200078c10ff */
[----:B------:R-:W-:Y:S01]  /*4290*/  IMAD R7, R48, UR4, RZ ;  /* 0x0000000430077c24 */ /* 0x000fe2000f8e02ff */
[----:B------:R-:W-:Y:S01]  /*42a0*/  LEA R24, P1, R9, R32, 0x2 ;  /* 0x0000002009187211 */ /* 0x000fe200078210ff */
[----:B------:R-:W-:Y:S01]  /*42b0*/  IMAD R67, R65, UR4, RZ ;  /* 0x0000000441437c24 */ /* 0x000fe2000f8e02ff */
[----:B------:R-:W-:Y:S01]  /*42c0*/  SEL R34, R34, RZ, !P5 ;  /* 0x000000ff22227207 */ /* 0x000fe20006800000 */
[----:B------:R-:W-:Y:S01]  /*42d0*/  IMAD R65, R26, UR4, RZ ;  /* 0x000000041a417c24 */ /* 0x000fe2000f8e02ff */
[----:B------:R-:W-:Y:S01]  /*42e0*/  LEA.HI.X.SX32 R29, R11, R14, 0x2, P6 ;  /* 0x0000000e0b1d7211 */ /* 0x000fe200030f16ff */
[----:B------:R-:W-:Y:S01]  /*42f0*/  IMAD R15, R54, UR4, RZ ;  /* 0x00000004360f7c24 */ /* 0x000fe2000f8e02ff */
[-C--:B------:R-:W-:Y:S01]  /*4300*/  LEA R26, P5, R13, R32.reuse, 0x2 ;  /* 0x000000200d1a7211 */ /* 0x080fe200078a10ff */
[----:B------:R-:W-:Y:S01]  /*4310*/  IMAD R89, R25, UR4, RZ ;  /* 0x0000000419597c24 */ /* 0x000fe2000f8e02ff */
[----:B------:R-:W-:Y:S01]  /*4320*/  LEA R30, P6, R6, R32, 0x2 ;  /* 0x00000020061e7211 */ /* 0x000fe200078c10ff */
[----:B------:R-:W-:Y:S01]  /*4330*/  IMAD R19, R58, UR4, RZ ;  /* 0x000000043a137c24 */ /* 0x000fe2000f8e02ff */
[----:B------:R-:W-:-:S02]  /*4340*/  LEA.HI.X.SX32 R25, R9, R14, 0x2, P1 ;  /* 0x0000000e09197211 */ /* 0x000fc400008f16ff */
[----:B------:R-:W-:Y:S01]  /*4350*/  LEA R178, P1, R7, R38, 0x2 ;  /* 0x0000002607b27211 */ /* 0x000fe200078210ff */
[----:B------:R-:W-:Y:S01]  /*4360*/  IMAD R17, R56, UR4, RZ ;  /* 0x0000000438117c24 */ /* 0x000fe2000f8e02ff */
[-C--:B------:R-:W-:Y:S01]  /*4370*/  LEA.HI.X.SX32 R27, R13, R14.reuse, 0x2, P5 ;  /* 0x0000000e0d1b7211 */ /* 0x080fe200028f16ff */
[----:B------:R-:W-:Y:S01]  /*4380*/  IMAD R21, R60, UR4, RZ ;  /* 0x000000043c157c24 */ /* 0x000fe2000f8e02ff */
[----:B------:R-:W-:Y:S02]  /*4390*/  LEA.HI.X.SX32 R31, R6, R14, 0x2, P6 ;  /* 0x0000000e061f7211 */ /* 0x000fe400030f16ff */
[----:B------:R-:W-:Y:S02]  /*43a0*/  LEA R32, P5, R5, R32, 0x2 ;  /* 0x0000002005207211 */ /* 0x000fe400078a10ff */
[----:B------:R-:W-:Y:S01]  /*43b0*/  LEA R176, P6, R15, R38, 0x2 ;  /* 0x000000260fb07211 */ /* 0x000fe200078c10ff */
[----:B------:R-:W-:Y:S01]  /*43c0*/  IMAD R69, R64, UR4, RZ ;  /* 0x0000000440457c24 */ /* 0x000fe2000f8e02ff */
[----:B------:R-:W-:-:S02]  /*43d0*/  LEA.HI.X.SX32 R179, R7, R36, 0x2, P1 ;  /* 0x0000002407b37211 */ /* 0x000fc400008f16ff */
[----:B------:R-:W-:Y:S01]  /*43e0*/  LEA R172, P1, R19, R38, 0x2 ;  /* 0x0000002613ac7211 */ /* 0x000fe200078210ff */
[----:B------:R-:W-:Y:S01]  /*43f0*/  IMAD R23, R62, UR4, RZ ;  /* 0x000000043e177c24 */ /* 0x000fe2000f8e02ff */
[----:B------:R-:W-:Y:S01]  /*4400*/  LEA.HI.X.SX32 R33, R5, R14, 0x2, P5 ;  /* 0x0000000e05217211 */ /* 0x000fe200028f16ff */
[----:B------:R-:W-:Y:S01]  /*4410*/  IMAD R71, R66, UR4, RZ ;  /* 0x0000000442477c24 */ /* 0x000fe2000f8e02ff */
[----:B------:R-:W-:Y:S02]  /*4420*/  LEA.HI.X.SX32 R177, R15, R36, 0x2, P6 ;  /* 0x000000240fb17211 */ /* 0x000fe400030f16ff */
[-C--:B------:R-:W-:Y:S01]  /*4430*/  LEA R174, P5, R17, R38.reuse, 0x2 ;  /* 0x0000002611ae7211 */ /* 0x080fe200078a10ff */
[----:B------:R-:W-:Y:S01]  /*4440*/  IMAD R75, R18, UR4, RZ ;  /* 0x00000004124b7c24 */ /* 0x000fe2000f8e02ff */
[----:B------:R-:W-:Y:S01]  /*4450*/  LEA R170, P6, R21, R38, 0x2 ;  /* 0x0000002615aa7211 */ /* 0x000fe200078c10ff */
[----:B------:R-:W-:Y:S01]  /*4460*/  IMAD R73, R16, UR4, RZ ;  /* 0x0000000410497c24 */ /* 0x000fe2000f8e02ff */
[----:B------:R-:W-:Y:S01]  /*4470*/  LEA.HI.X.SX32 R173, R19, R36, 0x2, P1 ;  /* 0x0000002413ad7211 */ /* 0x000fe200008f16ff */
[----:B------:R-:W-:Y:S01]  /*4480*/  IMAD R77, R68, UR4, RZ ;  /* 0x00000004444d7c24 */ /* 0x000fe2000f8e02ff */
[----:B------:R-:W-:Y:S01]  /*4490*/  LEA R250, P1, R69, R38, 0x2 ;  /* 0x0000002645fa7211 */ /* 0x000fe200078210ff */
[----:B------:R-:W-:Y:S01]  /*44a0*/  IMAD R81, R70, UR4, RZ ;  /* 0x0000000446517c24 */ /* 0x000fe2000f8e02ff */
[-C--:B------:R-:W-:Y:S01]  /*44b0*/  LEA.HI.X.SX32 R175, R17, R36.reuse, 0x2, P5 ;  /* 0x0000002411af7211 */ /* 0x080fe200028f16ff */
[----:B------:R-:W-:Y:S01]  /*44c0*/  IMAD R79, R20, UR4, RZ ;  /* 0x00000004144f7c24 */ /* 0x000fe2000f8e02ff */
[----:B------:R-:W-:Y:S01]  /*44d0*/  LEA.HI.X.SX32 R171, R21, R36, 0x2, P6 ;  /* 0x0000002415ab7211 */ /* 0x000fe200030f16ff */
[----:B------:R-:W-:Y:S01]  /*44e0*/  IMAD R83, R22, UR4, RZ ;  /* 0x0000000416537c24 */ /* 0x000fe2000f8e02ff */
        /* <DEDUP_REMOVED lines=93> */
[----:B------:R-:W-:Y:S01]  /*4ac0*/  LDGSTS.E [R35+0x10008], desc[UR14][R32.64], P4 ;  /* 0x1000800020237fae */ /* 0x000fe2000a12184e */
[----:B------:R-:W-:-:S02]  /*4ad0*/  LEA.HI.X.SX32 R195, R113, R36, 0x2, P6 ;  /* 0x0000002471c37211 */ /* 0x000fc400030f16ff */
[-C--:B------:R-:W-:Y:S02]  /*4ae0*/  LEA R196, P5, R115, R38.reuse, 0x2 ;  /* 0x0000002673c47211 */ /* 0x080fe400078a10ff */
[----:B------:R-:W-:Y:S02]  /*4af0*/  LEA R200, P6, R119, R38, 0x2 ;  /* 0x0000002677c87211 */ /* 0x000fe400078c10ff */
[----:B------:R-:W-:Y:S02]  /*4b00*/  LEA.HI.X.SX32 R199, R117, R36, 0x2, P1 ;  /* 0x0000002475c77211 */ /* 0x000fe400008f16ff */
[----:B------:R-:W-:Y:S02]  /*4b10*/  LEA R204, P1, R123, R38, 0x2 ;  /* 0x000000267bcc7211 */ /* 0x000fe400078210ff */
[-C--:B------:R-:W-:Y:S02]  /*4b20*/  LEA.HI.X.SX32 R197, R115, R36.reuse, 0x2, P5 ;  /* 0x0000002473c57211 */ /* 0x080fe400028f16ff */
        /* <DEDUP_REMOVED lines=34> */
[----:B-1----:R-:W-:Y:S02]  /*4d50*/  LEA R240, P1, R61, R38, 0x2 ;  /* 0x000000263df07211 */ /* 0x002fe400078210ff */
[-C--:B------:R-:W-:Y:S02]  /*4d60*/  LEA.HI.X.SX32 R235, R151, R36.reuse, 0x2, P5 ;  /* 0x0000002497eb7211 */ /* 0x080fe400028f16ff */
[----:B------:R-:W-:-:S02]  /*4d70*/  LEA.HI.X.SX32 R245, R65, R36, 0x2, P6 ;  /* 0x0000002441f57211 */ /* 0x000fc400030f16ff */
[----:B------:R-:W-:Y:S02]  /*4d80*/  LEA R246, P5, R63, R38, 0x2 ;  /* 0x000000263ff67211 */ /* 0x000fe400078a10ff */
[-C--:B------:R-:W-:Y:S02]  /*4d90*/  LEA.HI.X.SX32 R241, R61, R36.reuse, 0x2, P1 ;  /* 0x000000243df17211 */ /* 0x080fe400008f16ff */
[----:B------:R-:W-:Y:S02]  /*4da0*/  LEA.HI.X.SX32 R247, R63, R36, 0x2, P5 ;  /* 0x000000243ff77211 */ /* 0x000fe400028f16ff */
[----:B------:R-:W-:-:S04]  /*4db0*/  LEA R242, P5, R57, R38, 0x2 ;  /* 0x0000002639f27211 */ /* 0x000fc800078a10ff */
[----:B------:R-:W-:Y:S01]  /*4dc0*/  LEA.HI.X.SX32 R243, R57, R36, 0x2, P5 ;  /* 0x0000002439f37211 */ /* 0x000fe200028f16ff */
[----:B------:R-:W-:Y:S04]  /*4dd0*/  STL [R1+0x1a8], R0 ;  /* 0x0001a80001007387 */ /* 0x000fe80000100800 */
[----:B------:R-:W-:Y:S04]  /*4de0*/  STL.64 [R1+0x180], R220 ;  /* 0x000180dc01007387 */ /* 0x000fe80000100a00 */
[----:B------:R-:W-:Y:S04]  /*4df0*/  STL [R1+0x1ac], R179 ;  /* 0x0001acb301007387 */ /* 0x000fe80000100800 */
[----:B------:R-:W-:Y:S04]  /*4e00*/  STL.64 [R1+0x188], R4 ;  /* 0x0001880401007387 */ /* 0x000fe80000100a00 */
[----:B------:R-:W-:Y:S04]  /*4e10*/  STL.64 [R1+0x190], R176 ;  /* 0x000190b001007387 */ /* 0x000fe80000100a00 */
[----:B------:R1:W-:Y:S04]  /*4e20*/  STL.64 [R1+0x198], R172 ;  /* 0x000198ac01007387 */ /* 0x0003e80000100a00 */
[----:B------:R2:W-:Y:S01]  /*4e30*/  STL.64 [R1+0x1a0], R168 ;  /* 0x0001a0a801007387 */ /* 0x0005e20000100a00 */
[----:B-1----:R-:W-:-:S02]  /*4e40*/  LEA R172, P1, R55, R38, 0x2 ;  /* 0x0000002637ac7211 */ /* 0x002fc400078210ff */
[----:B--2---:R-:W-:-:S04]  /*4e50*/  LEA R168, P6, R59, R38, 0x2 ;  /* 0x000000263ba87211 */ /* 0x004fc800078c10ff */
[----:B------:R-:W-:Y:S02]  /*4e60*/  LEA.HI.X.SX32 R169, R59, R36, 0x2, P6 ;  /* 0x000000243ba97211 */ /* 0x000fe400030f16ff */
[----:B------:R-:W-:Y:S02]  /*4e70*/  LEA R2, P6, R53, R38, 0x2 ;  /* 0x0000002635027211 */ /* 0x000fe400078c10ff */
[----:B------:R-:W-:Y:S02]  /*4e80*/  LEA.HI.X.SX32 R173, R55, R36, 0x2, P1 ;  /* 0x0000002437ad7211 */ /* 0x000fe400008f16ff */
[----:B------:R-:W-:Y:S02]  /*4e90*/  LEA R180, P1, R49, R38, 0x2 ;  /* 0x0000002631b47211 */ /* 0x000fe400078210ff */
[----:B------:R-:W-:Y:S02]  /*4ea0*/  LEA.HI.X.SX32 R3, R53, R36, 0x2, P6 ;  /* 0x0000002435037211 */ /* 0x000fe400030f16ff */
[----:B------:R-:W-:-:S02]  /*4eb0*/  LEA R176, P5, R51, R38, 0x2 ;  /* 0x0000002633b07211 */ /* 0x000fc400078a10ff */
[----:B------:R-:W-:Y:S02]  /*4ec0*/  LEA R4, P6, R47, R38, 0x2 ;  /* 0x000000262f047211 */ /* 0x000fe400078c10ff */
[----:B------:R-:W-:Y:S02]  /*4ed0*/  LEA.HI.X.SX32 R181, R49, R36, 0x2, P1 ;  /* 0x0000002431b57211 */ /* 0x000fe400008f16ff */
[----:B------:R-:W-:Y:S02]  /*4ee0*/  LEA R220, P1, R45, R38, 0x2 ;  /* 0x000000262ddc7211 */ /* 0x000fe400078210ff */
[-C--:B------:R-:W-:Y:S02]  /*4ef0*/  LEA.HI.X.SX32 R177, R51, R36.reuse, 0x2, P5 ;  /* 0x0000002433b17211 */ /* 0x080fe400028f16ff */
[----:B------:R-:W-:Y:S01]  /*4f00*/  LEA.HI.X.SX32 R5, R47, R36, 0x2, P6 ;  /* 0x000000242f057211 */ /* 0x000fe200030f16ff */
[----:B------:R-:W-:Y:S01]  /*4f10*/  STL.64 [R1+0xb8], R240 ;  /* 0x0000b8f001007387 */ /* 0x000fe20000100a00 */
[----:B------:R-:W-:-:S02]  /*4f20*/  LEA R182, P5, R43, R38, 0x2 ;  /* 0x000000262bb67211 */ /* 0x000fc400078a10ff */
[----:B------:R-:W-:Y:S01]  /*4f30*/  LEA R184, P6, R39, R38, 0x2 ;  /* 0x0000002627b87211 */ /* 0x000fe200078c10ff */
[----:B------:R1:W-:Y:S01]  /*4f40*/  STL.64 [R1+0xc8], R168 ;  /* 0x0000c8a801007387 */ /* 0x0003e20000100a00 */
[----:B------:R-:W-:Y:S02]  /*4f50*/  LEA.HI.X.SX32 R221, R45, R36, 0x2, P1 ;  /* 0x000000242ddd7211 */ /* 0x000fe400008f16ff */
[----:B------:R-:W-:Y:S01]  /*4f60*/  LEA R238, P1, R37, R38, 0x2 ;  /* 0x0000002625ee7211 */ /* 0x000fe200078210ff */
[----:B------:R-:W-:Y:S01]  /*4f70*/  STL.64 [R1+0xd0], R242 ;  /* 0x0000d0f201007387 */ /* 0x000fe20000100a00 */
[-C--:B------:R-:W-:Y:S02]  /*4f80*/  LEA.HI.X.SX32 R183, R43, R36.reuse, 0x2, P5 ;  /* 0x000000242bb77211 */ /* 0x080fe400028f16ff */
[----:B------:R-:W-:Y:S01]  /*4f90*/  LEA.HI.X.SX32 R185, R39, R36, 0x2, P6 ;  /* 0x0000002427b97211 */ /* 0x000fe200030f16ff */
[----:B------:R2:W-:Y:S01]  /*4fa0*/  STL.64 [R1+0xd8], R172 ;  /* 0x0000d8ac01007387 */ /* 0x0005e20000100a00 */
[----:B------:R-:W-:-:S03]  /*4fb0*/  LEA R186, P6, R41, R38, 0x2 ;  /* 0x0000002629ba7211 */ /* 0x000fc600078c10ff */
[----:B------:R-:W-:Y:S01]  /*4fc0*/  STL.64 [R1+0xe0], R2 ;  /* 0x0000e00201007387 */ /* 0x000fe20000100a00 */
[----:B------:R-:W-:Y:S02]  /*4fd0*/  LOP3.LUT R179, R252, 0x60, RZ, 0x3c, !PT ;  /* 0x00000060fcb37812 */ /* 0x000fe400078e3cff */
[-C--:B------:R-:W-:Y:S01]  /*4fe0*/  LEA.HI.X.SX32 R239, R37, R36.reuse, 0x2, P1 ;  /* 0x0000002425ef7211 */ /* 0x080fe200008f16ff */
[----:B------:R3:W-:Y:S01]  /*4ff0*/  STL.64 [R1+0xe8], R176 ;  /* 0x0000e8b001007387 */ /* 0x0007e20000100a00 */
[----:B------:R-:W-:-:S03]  /*5000*/  LEA.HI.X.SX32 R187, R41, R36, 0x2, P6 ;  /* 0x0000002429bb7211 */ /* 0x000fc600030f16ff */
[----:B------:R-:W-:Y:S01]  /*5010*/  STL.64 [R1+0xf0], R180 ;  /* 0x0000f0b401007387 */ /* 0x000fe20000100a00 */
[----:B------:R-:W-:-:S03]  /*5020*/  LOP3.LUT R0, R252, 0x70, RZ, 0x3c, !PT ;  /* 0x00000070fc007812 */ /* 0x000fc600078e3cff */
[----:B------:R4:W-:Y:S01]  /*5030*/  STL.64 [R1+0xf8], R4 ;  /* 0x0000f80401007387 */ /* 0x0009e20000100a00 */
[----:B------:R-:W-:-:S03]  /*5040*/  VIADD R37, R179, UR12 ;  /* 0x0000000cb3257c36 */ /* 0x000fc60008000000 */
[----:B------:R-:W-:Y:S04]  /*5050*/  STL.64 [R1+0x100], R182 ;  /* 0x000100b601007387 */ /* 0x000fe80000100a00 */
[----:B------:R4:W-:Y:S01]  /*5060*/  STL.64 [R1+0x108], R220 ;  /* 0x000108dc01007387 */ /* 0x0009e20000100a00 */
[----:B------:R-:W-:-:S03]  /*5070*/  VIADD R39, R0, UR12 ;  /* 0x0000000c00277c36 */ /* 0x000fc60008000000 */
[----:B------:R-:W-:Y:S04]  /*5080*/  STL.64 [R1+0x110], R184 ;  /* 0x000110b801007387 */ /* 0x000fe80000100a00 */
[----:B------:R4:W-:Y:S04]  /*5090*/  STL.64 [R1+0x118], R238 ;  /* 0x000118ee01007387 */ /* 0x0009e80000100a00 */
[----:B------:R-:W2:Y:S04]  /*50a0*/  LDL.LU R179, [R1+0x1ac] ;  /* 0x0001ac0001b37983 */ /* 0x000ea80000300800 */
[----:B------:R-:W-:Y:S04]  /*50b0*/  STL.64 [R1+0x120], R186 ;  /* 0x000120ba01007387 */ /* 0x000fe80000100a00 */
[----:B------:R-:W3:Y:S01]  /*50c0*/  LDL.LU R0, [R1+0x1a8] ;  /* 0x0001a80001007983 */ /* 0x000ee20000300800 */
[----:B------:R-:W-:-:S02]  /*50d0*/  ISETP.NE.U32.AND P5, PT, R40, RZ, PT ;  /* 0x000000ff2800720c */ /* 0x000fc40003fa5070 */
[----:B------:R-:W-:Y:S01]  /*50e0*/  ISETP.NE.U32.AND P1, PT, R34, RZ, PT ;  /* 0x000000ff2200720c */ /* 0x000fe20003f25070 */
[----:B------:R-:W-:Y:S04]  /*50f0*/  LDGSTS.E [R37+0x10000], desc[UR14][R24.64], P3 ;  /* 0x1000000018257fae */ /* 0x000fe8000992184e */
[----:B------:R4:W-:Y:S06]  /*5100*/  LDGSTS.E [R37+0x10008], desc[UR14][R26.64], P2 ;  /* 0x100080001a257fae */ /* 0x0009ec000912184e */
[----:B------:R4:W-:Y:S04]  /*5110*/  LDGSTS.E [R39+0x10000], desc[UR14][R28.64], P5 ;  /* 0x100000001c277fae */ /* 0x0009e8000a92184e */
[----:B------:R4:W-:Y:S04]  /*5120*/  LDGSTS.E [R39+0x10008], desc[UR14][R30.64], P1 ;  /* 0x100080001e277fae */ /* 0x0009e8000892184e */
[----:B------:R-:W0:Y:S01]  /*5130*/  LDGDEPBAR ;  /* 0x00000000000079af */ /* 0x000e220000000000 */
[----:B---3--:R-:W-:-:S05]  /*5140*/  VIADD R41, R0, UR12 ;  /* 0x0000000c00297c36 */ /* 0x008fca0008000000 */
[----:B--2---:R-:W-:Y:S04]  /*5150*/  LDGSTS.E [R41], desc[UR14][R178.64], P0 ;  /* 0x00000000b2297fae */ /* 0x004fe8000812184e */
[----:B------:R-:W-:Y:S04]  /*5160*/  LDGSTS.E [R41+0x400], desc[UR14][R174.64], P0 ;  /* 0x00400000ae297fae */ /* 0x000fe8000812184e */
        /* <DEDUP_REMOVED lines=15> */
[----:B------:R-:W-:Y:S01]  /*5260*/  LDGSTS.E [R41+0x4400], desc[UR14][R206.64], P0 ;  /* 0x04400000ce297fae */ /* 0x000fe2000812184e */
[----:B------:R-:W-:-:S03]  /*5270*/  LOP3.LUT R0, R0, 0x40, RZ, 0x3c, !PT ;  /* 0x0000004000007812 */ /* 0x000fc600078e3cff */
        /* <DEDUP_REMOVED lines=8> */
[----:B------:R2:W-:Y:S04]  /*5300*/  STL [R1+0x12c], R0 ;  /* 0x00012c0001007387 */ /* 0x0005e80000100800 */
[----:B------:R-:W-:Y:S04]  /*5310*/  LDGSTS.E [R41+0x6800], desc[UR14][R168.64], P0 ;  /* 0x06800000a8297fae */ /* 0x000fe8000812184e */
[----:B------:R-:W-:Y:S04]  /*5320*/  LDGSTS.E [R41+0x6c00], desc[UR14][R172.64], P0 ;  /* 0x06c00000ac297fae */ /* 0x000fe8000812184e */
[----:B------:R-:W-:Y:S04]  /*5330*/  LDGSTS.E [R41+0x7000], desc[UR14][R176.64], P0 ;  /* 0x07000000b0297fae */ /* 0x000fe8000812184e */
[----:B-1----:R-:W3:Y:S04]  /*5340*/  LDL.LU.64 R168, [R1+0x1a0] ;  /* 0x0001a00001a87983 */ /* 0x002ee80000300a00 */
[----:B------:R-:W3:Y:S04]  /*5350*/  LDL.LU.64 R172, [R1+0x198] ;  /* 0x0001980001ac7983 */ /* 0x000ee80000300a00 */
[----:B------:R-:W3:Y:S01]  /*5360*/  LDL.LU.64 R176, [R1+0x190] ;  /* 0x0001900001b07983 */ /* 0x000ee20000300a00 */
[----:B----4-:R-:W-:-:S03]  /*5370*/  VIADD R37, R0, UR12 ;  /* 0x0000000c00257c36 */ /* 0x010fc60008000000 */
[----:B------:R-:W-:Y:S04]  /*5380*/  LDGSTS.E [R41+0x7400], desc[UR14][R4.64], P0 ;  /* 0x0740000004297fae */ /* 0x000fe8000812184e */
[----:B------:R-:W-:Y:S04]  /*5390*/  LDGSTS.E [R41+0x7800], desc[UR14][R220.64], P0 ;  /* 0x07800000dc297fae */ /* 0x000fe8000812184e */
[----:B------:R-:W-:Y:S04]  /*53a0*/  LDGSTS.E [R41+0x7c00], desc[UR14][R238.64], P0 ;  /* 0x07c00000ee297fae */ /* 0x000fe8000812184e */
[----:B------:R-:W5:Y:S04]  /*53b0*/  LDL.LU.64 R4, [R1+0x188] ;  /* 0x0001880001047983 */ /* 0x000f680000300a00 */
[----:B------:R-:W5:Y:S04]  /*53c0*/  LDL.LU.64 R220, [R1+0x180] ;  /* 0x0001800001dc7983 */ /* 0x000f680000300a00 */
[----:B------:R-:W5:Y:S04]  /*53d0*/  LDL.LU.64 R238, [R1+0x178] ;  /* 0x0001780001ee7983 */ /* 0x000f680000300a00 */
[----:B--2---:R-:W2:Y:S04]  /*53e0*/  LDL.LU R0, [R1+0x170] ;  /* 0x0001700001007983 */ /* 0x004ea80000300800 */
[----:B---3--:R-:W-:Y:S04]  /*53f0*/  LDGSTS.E [R37+0x200], desc[UR14][R176.64], P0 ;  /* 0x00200000b0257fae */ /* 0x008fe8000812184e */
        /* <DEDUP_REMOVED lines=27> */
[----:B------:R-:W5:Y:S04]  /*55b0*/  LDL.LU.64 R240, [R1+0x168] ;  /* 0x0001680001f07983 */ /* 0x000f680000300a00 */
[----:B------:R-:W5:Y:S04]  /*55c0*/  LDL.LU.64 R242, [R1+0x160] ;  /* 0x0001600001f27983 */ /* 0x000f680000300a00 */
[----:B------:R-:W5:Y:S04]  /*55d0*/  LDL.LU.64 R2, [R1+0x158] ;  /* 0x0001580001027983 */ /* 0x000f680000300a00 */
[----:B------:R-:W-:Y:S04]  /*55e0*/  LDGSTS.E [R37+0x7200], desc[UR14][R180.64], P0 ;  /* 0x07200000b4257fae */ /* 0x000fe8000812184e */
[----:B------:R-:W-:Y:S04]  /*55f0*/  LDGSTS.E [R37+0x7600], desc[UR14][R182.64], P0 ;  /* 0x07600000b6257fae */ /* 0x000fe8000812184e */
[----:B------:R-:W-:Y:S04]  /*5600*/  LDGSTS.E [R37+0x7a00], desc[UR14][R184.64], P0 ;  /* 0x07a00000b8257fae */ /* 0x000fe8000812184e */
[----:B------:R-:W5:Y:S04]  /*5610*/  LDL.LU.64 R180, [R1+0x150] ;  /* 0x0001500001b47983 */ /* 0x000f680000300a00 */
[----:B------:R-:W5:Y:S04]  /*5620*/  LDL.LU.64 R182, [R1+0x148] ;  /* 0x0001480001b67983 */ /* 0x000f680000300a00 */
[----:B------:R-:W5:Y:S04]  /*5630*/  LDL.LU.64 R184, [R1+0x140] ;  /* 0x0001400001b87983 */ /* 0x000f680000300a00 */
[----:B------:R1:W-:Y:S01]  /*5640*/  LDGSTS.E [R37+0x7e00], desc[UR14][R186.64], P0 ;  /* 0x07e00000ba257fae */ /* 0x0003e2000812184e */
[----:B--2---:R-:W-:-:S03]  /*5650*/  ISETP.GE.AND P0, PT, R0, 0x20, PT ;  /* 0x000000200000780c */ /* 0x004fc60003f06270 */
[----:B------:R-:W0:Y:S04]  /*5660*/  LDGDEPBAR ;  /* 0x00000000000079af */ /* 0x000e280000000000 */
[----:B------:R2:W5:Y:S04]  /*5670*/  LDL.LU.64 R186, [R1+0x138] ;  /* 0x0001380001ba7983 */ /* 0x0005680000300a00 */
[----:B------:R2:W5:Y:S01]  /*5680*/  LDL.LU R0, [R1+0x130] ;  /* 0x0001300001007983 */ /* 0x0005620000300800 */
[----:B------:R-:W-:Y:S02]  /*5690*/  CS2R R24, SRZ ;  /* 0x0000000000187805 */ /* 0x000fe4000001ff00 */
[----:B------:R-:W-:-:S02]  /*56a0*/  CS2R R26, SRZ ;  /* 0x00000000001a7805 */ /* 0x000fc4000001ff00 */
[----:B------:R-:W-:Y:S02]  /*56b0*/  CS2R R28, SRZ ;  /* 0x00000000001c7805 */ /* 0x000fe4000001ff00 */
[----:B------:R-:W-:Y:S02]  /*56c0*/  CS2R R30, SRZ ;  /* 0x00000000001e7805 */ /* 0x000fe4000001ff00 */
[----:B------:R-:W-:Y:S02]  /*56d0*/  CS2R R32, SRZ ;  /* 0x0000000000207805 */ /* 0x000fe4000001ff00 */
[----:B------:R-:W-:Y:S02]  /*56e0*/  CS2R R34, SRZ ;  /* 0x0000000000227805 */ /* 0x000fe4000001ff00 */
[----:B-1----:R-:W-:Y:S02]  /*56f0*/  CS2R R36, SRZ ;  /* 0x0000000000247805 */ /* 0x002fe4000001ff00 */
[----:B------:R-:W-:-:S02]  /*5700*/  CS2R R38, SRZ ;  /* 0x0000000000267805 */ /* 0x000fc4000001ff00 */
[----:B------:R-:W-:Y:S02]  /*5710*/  CS2R R40, SRZ ;  /* 0x0000000000287805 */ /* 0x000fe4000001ff00 */
[----:B------:R-:W-:Y:S02]  /*5720*/  CS2R R42, SRZ ;  /* 0x00000000002a7805 */ /* 0x000fe4000001ff00 */
[----:B------:R-:W-:Y:S02]  /*5730*/  CS2R R44, SRZ ;  /* 0x00000000002c7805 */ /* 0x000fe4000001ff00 */
[----:B------:R-:W-:Y:S02]  /*5740*/  CS2R R46, SRZ ;  /* 0x00000000002e7805 */ /* 0x000fe4000001ff00 */
[----:B------:R-:W-:Y:S02]  /*5750*/  CS2R R48, SRZ ;  /* 0x0000000000307805 */ /* 0x000fe4000001ff00 */
        /* <DEDUP_REMOVED lines=50> */
[----:B------:R-:W-:Y:S01]  /*5a80*/  CS2R R150, SRZ ;  /* 0x0000000000967805 */ /* 0x000fe2000001ff00 */
[----:B--2---:R-:W-:Y:S06]  /*5a90*/  @!P0 BRA `(.L_x_0) ;  /* 0x0000002c001c8947 */ /* 0x004fec0003800000 */
[----:B------:R-:W-:Y:S04]  /*5aa0*/  STL [R1+0x138], R247 ;  /* 0x000138f701007387 */ /* 0x000fe80000100800 */
[----:B------:R1:W-:Y:S04]  /*5ab0*/  STL [R1+0x134], R252 ;  /* 0x000134fc01007387 */ /* 0x0003e80000100800 */
[----:B-1----:R-:W2:Y:S01]  /*5ac0*/  LDL.LU R252, [R1] ;  /* 0x0000000001fc7983 */ /* 0x002ea20000300800 */
[----:B-----5:R-:W-:Y:S01]  /*5ad0*/  VIADD R247, R4, 0x1f ;  /* 0x0000001f04f77836 */ /* 0x020fe20000000000 */
[----:B------:R-:W-:-:S02]  /*5ae0*/  SHF.R.S32.HI R26, RZ, 0x1f, R5 ;  /* 0x0000001fff1a7819 */ /* 0x000fc40000011405 */
[----:B------:R1:W-:Y:S01]  /*5af0*/  STL [R1+0x130], R0 ;  /* 0x0001300001007387 */ /* 0x0003e20000100800 */
[----:B------:R-:W-:Y:S02]  /*5b00*/  LEA R39, P0, R5, R3, 0x2 ;  /* 0x0000000305277211 */ /* 0x000fe400078010ff */
[----:B------:R-:W-:Y:S02]  /*5b10*/  SHF.R.S32.HI R130, RZ, 0x1f, R247 ;  /* 0x0000001fff827819 */ /* 0x000fe400000114f7 */
[----:B------:R-:W-:Y:S02]  /*5b20*/  SHF.R.S32.HI R25, RZ, 0x1f, R238 ;  /* 0x0000001fff197819 */ /* 0x000fe400000114ee */
[----:B------:R-:W-:Y:S02]  /*5b30*/  LEA.HI R130, R130, R247, RZ, 0x5 ;  /* 0x000000f782827211 */ /* 0x000fe400078f28ff */
[----:B------:R-:W1:Y:S01]  /*5b40*/  S2R R247, SR_TID.X ;  /* 0x0000000000f77919 */ /* 0x000e620000002100 */
[----:B------:R-:W-:-:S02]  /*5b50*/  LEA R38, P1, R238, R3, 0x2 ;  /* 0x00000003ee267211 */ /* 0x000fc400078210ff */
[-C--:B------:R-:W-:Y:S02]  /*5b60*/  LEA R37, P2, R239, R3.reuse, 0x2 ;  /* 0x00000003ef257211 */ /* 0x080fe400078410ff */
[----:B------:R-:W-:Y:S02]  /*5b70*/  LEA R33, P3, R243, R3, 0x2 ;  /* 0x00000003f3217211 */ /* 0x000fe400078610ff */
[----:B-1----:R-:W-:-:S04]  /*5b80*/  SHF.R.U32.HI R0, RZ, 0x6, R247 ;  /* 0x00000006ff007819 */ /* 0x002fc800000116f7 */
[----:B------:R-:W-:-:S04]  /*5b90*/  SGXT.U32 R0, R0, 0x1 ;  /* 0x000000010000781a */ /* 0x000fc80000000000 */
[----:B------:R-:W-:Y:S02]  /*5ba0*/  LOP3.LUT R247, R0, 0x1c, RZ, 0xfc, !PT ;  /* 0x0000001c00f77812 */ /* 0x000fe400078efcff */
[----:B------:R-:W-:Y:S02]  /*5bb0*/  LEA R32, P4, R2, R3, 0x2 ;  /* 0x0000000302207211 */ /* 0x000fe400078810ff */
[----:B------:R-:W-:Y:S02]  /*5bc0*/  SHF.R.S32.HI R31, RZ, 0x1f, R2 ;  /* 0x0000001fff1f7819 */ /* 0x000fe40000011402 */
[----:B--2---:R-:W-:-:S04]  /*5bd0*/  SHF.R.S32.HI R24, RZ, 0x1f, R252 ;  /* 0x0000001fff187819 */ /* 0x004fc800000114fc */
[----:B------:R-:W-:Y:S02]  /*5be0*/  SHF.L.U64.HI R42, R252, 0x2, R24 ;  /* 0x00000002fc2a7819 */ /* 0x000fe40000010218 */
[----:B------:R-:W-:Y:S02]  /*5bf0*/  SHF.R.S32.HI R24, RZ, 0x1f, R239 ;  /* 0x0000001fff187819 */ /* 0x000fe400000114ef */
[-C--:B------:R-:W-:Y:S02]  /*5c00*/  LEA.HI.X R40, R5, R42.reuse, R26, 0x2, P0 ;  /* 0x0000002a05287211 */ /* 0x080fe400000f141a */
[----:B------:R-:W-:Y:S02]  /*5c10*/  LEA.HI.X R238, R238, R42, R25, 0x2, P1 ;  /* 0x0000002aeeee7211 */ /* 0x000fe400008f1419 */
[----:B------:R-:W-:Y:S02]  /*5c20*/  SHF.R.S32.HI R25, RZ, 0x1f, R240 ;  /* 0x0000001fff197819 */ /* 0x000fe400000114f0 */
[----:B------:R-:W-:-:S02]  /*5c30*/  LEA R36, P0, R240, R3, 0x2 ;  /* 0x00000003f0247211 */ /* 0x000fc400078010ff */
[-C--:B------:R-:W-:Y:S02]  /*5c40*/  LEA.HI.X R239, R239, R42.reuse, R24, 0x2, P2 ;  /* 0x0000002aefef7211 */ /* 0x080fe400010f1418 */
[----:B------:R-:W-:Y:S01]  /*5c50*/  LEA.HI.X R240, R240, R42, R25, 0x2, P0 ;  /* 0x0000002af0f07211 */ /* 0x000fe200000f1419 */
[----:B------:R-:W-:Y:S01]  /*5c60*/  IMAD R25, R247, R220, RZ ;  /* 0x000000dcf7197224 */ /* 0x000fe200078e02ff */
[----:B------:R-:W-:Y:S01]  /*5c70*/  SHF.R.S32.HI R5, RZ, 0x1f, R242 ;  /* 0x0000001fff057819 */ /* 0x000fe200000114f2 */
[----:B------:R-:W2:Y:S01]  /*5c80*/  LDL.LU R247, [R1+0x138] ;  /* 0x0001380001f77983 */ /* 0x000ea20000300800 */
[C---:B------:R-:W-:Y:S02]  /*5c90*/  LEA R34, P2, R242.reuse, R3, 0x2 ;  /* 0x00000003f2227211 */ /* 0x040fe400078410ff */
[----:B------:R-:W-:Y:S02]  /*5ca0*/  SHF.R.S32.HI R24, RZ, 0x1f, R243 ;  /* 0x0000001fff187819 */ /* 0x000fe400000114f3 */
[----:B------:R-:W-:-:S02]  /*5cb0*/  LEA.HI.X R242, R242, R42, R5, 0x2, P2 ;  /* 0x0000002af2f27211 */ /* 0x000fc400010f1405 */
[C---:B------:R-:W-:Y:S02]  /*5cc0*/  LOP3.LUT R5, R0.reuse, 0x1e, RZ, 0xfc, !PT ;  /* 0x0000001e00057812 */ /* 0x040fe400078efcff */
[C---:B------:R-:W-:Y:S02]  /*5cd0*/  LOP3.LUT R252, R0.reuse, 0x1a, RZ, 0xfc, !PT ;  /* 0x0000001a00fc7812 */ /* 0x040fe400078efcff */
[----:B------:R-:W-:Y:S01]  /*5ce0*/  LEA.HI.X R243, R243, R42, R24, 0x2, P3 ;  /* 0x0000002af3f37211 */ /* 0x000fe200018f1418 */
[-C--:B------:R-:W-:Y:S01]  /*5cf0*/  IMAD R5, R5, R220.reuse, RZ ;  /* 0x000000dc05057224 */ /* 0x080fe200078e02ff */
[----:B------:R-:W-:Y:S02]  /*5d00*/  LOP3.LUT R0, R0, 0x18, RZ, 0xfc, !PT ;  /* 0x0000001800007812 */ /* 0x000fe400078efcff */
[----:B------:R-:W-:Y:S01]  /*5d10*/  SHF.R.S32.HI R26, RZ, 0x1f, R241 ;  /* 0x0000001fff1a7819 */ /* 0x000fe200000114f1 */
[----:B------:R-:W-:Y:S01]  /*5d20*/  IMAD.SHL.U32 R24, R5, 0x4, RZ ;  /* 0x0000000405187824 */ /* 0x000fe200078e00ff */
[----:B------:R-:W-:Y:S01]  /*5d30*/  LEA R35, P1, R241, R3, 0x2 ;  /* 0x00000003f1237211 */ /* 0x000fe200078210ff */
[----:B------:R-:W-:-:S03]  /*5d40*/  IMAD R29, R0, R220, RZ ;  /* 0x000000dc001d7224 */ /* 0x000fc600078e02ff */
[----:B------:R-:W-:Y:S01]  /*5d50*/  LEA.HI.X R241, R241, R42, R26, 0x2, P1 ;  /* 0x0000002af1f17211 */ /* 0x000fe200008f141a */
[----:B------:R-:W-:Y:S01]  /*5d60*/  IMAD.SHL.U32 R26, R25, 0x4, RZ ;  /* 0x00000004191a7824 */ /* 0x000fe200078e00ff */
[--C-:B------:R-:W-:Y:S01]  /*5d70*/  IADD3 R0, P5, P6, R24, UR6, R3.reuse ;  /* 0x0000000618007c10 */ /* 0x100fe2000febe003 */
[----:B------:R-:W-:Y:S02]  /*5d80*/  IMAD R27, R252, R220, RZ ;  /* 0x000000dcfc1b7224 */ /* 0x000fe400078e02ff */
[----:B------:R1:W5:Y:S02]  /*5d90*/  LDL.LU R252, [R1+0x134] ;  /* 0x0001340001fc7983 */ /* 0x0003640000300800 */
[----:B------:R-:W-:Y:S02]  /*5da0*/  IMAD.SHL.U32 R28, R27, 0x4, RZ ;  /* 0x000000041b1c7824 */ /* 0x000fe400078e00ff */
[----:B------:R3:W-:Y:S01]  /*5db0*/  STL [R1+0x68], R0 ;  /* 0x0000680001007387 */ /* 0x0007e20000100800 */
[----:B------:R-:W-:Y:S01]  /*5dc0*/  IMAD.HI R5, R5, 0x4, RZ ;  /* 0x0000000405057827 */ /* 0x000fe200078e02ff */
[----:B---3--:R-:W-:-:S03]  /*5dd0*/  IADD3 R0, P2, P3, R26, UR6, R3 ;  /* 0x000000061a007c10 */ /* 0x008fc6000fb5e003 */
[----:B------:R-:W-:Y:S01]  /*5de0*/  IMAD.SHL.U32 R30, R29, 0x4, RZ ;  /* 0x000000041d1e7824 */ /* 0x000fe200078e00ff */
[----:B------:R-:W-:Y:S01]  /*5df0*/  IADD3.X R5, R5, UR7, R42, P5, P6 ;  /* 0x0000000705057c10 */ /* 0x000fe2000afec42a */
[----:B------:R3:W-:Y:S01]  /*5e00*/  STL [R1+0x70], R0 ;  /* 0x0000700001007387 */ /* 0x0007e20000100800 */
[----:B------:R-:W-:-:S04]  /*5e10*/  IMAD.HI R25, R25, 0x4, RZ ;  /* 0x0000000419197827 */ /* 0x000fc800078e02ff */
[----:B------:R-:W-:Y:S01]  /*5e20*/  IMAD.HI R27, R27, 0x4, RZ ;  /* 0x000000041b1b7827 */ /* 0x000fe200078e02ff */
[----:B---3--:R-:W-:-:S03]  /*5e30*/  IADD3 R0, P0, P1, R28, UR6, R3 ;  /* 0x000000061c007c10 */ /* 0x008fc6000f91e003 */
[----:B------:R-:W-:Y:S01]  /*5e40*/  IMAD.HI R29, R29, 0x4, RZ ;  /* 0x000000041d1d7827 */ /* 0x000fe200078e02ff */
[----:B------:R-:W-:Y:S01]  /*5e50*/  IADD3 R3, P5, P6, R30, UR6, R3 ;  /* 0x000000061e037c10 */ /* 0x000fe2000febe003 */
[----:B------:R3:W-:Y:S01]  /*5e60*/  STL [R1+0x74], R0 ;  /* 0x0000740001007387 */ /* 0x0007e20000100800 */
[----:B------:R-:W-:Y:S02]  /*5e70*/  LEA.HI.X R31, R2, R42, R31, 0x2, P4 ;  /* 0x0000002a021f7211 */ /* 0x000fe400020f141f */
[--C-:B------:R-:W-:Y:S01]  /*5e80*/  IADD3.X R2, R27, UR7, R42.reuse, P0, P1 ;  /* 0x000000071b027c10 */ /* 0x100fe200087e242a */
[----:B---3--:R1:W5:Y:S04]  /*5e90*/  LDL.LU R0, [R1+0x130] ;  /* 0x0001300001007983 */ /* 0x0083680000300800 */
[----:B------:R3:W-:Y:S04]  /*5ea0*/  STL [R1+0x50], R5 ;  /* 0x0000500501007387 */ /* 0x0007e80000100800 */
[----:B------:R4:W-:Y:S01]  /*5eb0*/  STL [R1+0x7c], R3 ;  /* 0x00007c0301007387 */ /* 0x0009e20000100800 */
[----:B---3--:R-:W-:-:S02]  /*5ec0*/  IADD3.X R5, R25, UR7, R42, P2, P3 ;  /* 0x0000000719057c10 */ /* 0x008fc400097e642a */
[----:B----4-:R-:W-:-:S03]  /*5ed0*/  IADD3.X R3, R29, UR7, R42, P5, P6 ;  /* 0x000000071d037c10 */ /* 0x010fc6000afec42a */
[----:B------:R3:W-:Y:S04]  /*5ee0*/  STL [R1+0x6c], R5 ;  /* 0x00006c0501007387 */ /* 0x0007e80000100800 */
[----:B------:R4:W-:Y:S04]  /*5ef0*/  STL [R1+0x54], R2 ;  /* 0x0000540201007387 */ /* 0x0009e80000100800 */
[----:B------:R1:W-:Y:S01]  /*5f00*/  STL [R1+0x78], R3 ;  /* 0x0000780301007387 */ /* 0x0003e20000100800 */
[----:B---3--:R-:W-:Y:S01]  /*5f10*/  IADD3 R5, P6, R39, UR6, RZ ;  /* 0x0000000627057c10 */ /* 0x008fe2000ffde0ff */
[----:B----4-:R-:W-:Y:S01]  /*5f20*/  IMAD.SHL.U32 R2, R221, 0x20, RZ ;  /* 0x00000020dd027824 */ /* 0x010fe200078e00ff */
[----:B------:R-:W-:-:S03]  /*5f30*/  IADD3 R221, P5, R38, UR6, RZ ;  /* 0x0000000626dd7c10 */ /* 0x000fc6000ffbe0ff */
[----:B------:R3:W-:Y:S01]  /*5f40*/  STL [R1+0x80], R5 ;  /* 0x0000800501007387 */ /* 0x0007e20000100800 */
[----:B-1----:R-:W-:Y:S01]  /*5f50*/  IMAD.SHL.U32 R3, R220, 0x20, RZ ;  /* 0x00000020dc037824 */ /* 0x002fe200078e00ff */
[----:B------:R-:W-:Y:S02]  /*5f60*/  IADD3 R220, P4, R37, UR6, RZ ;  /* 0x0000000625dc7c10 */ /* 0x000fe4000ff9e0ff */
[----:B------:R1:W-:Y:S01]  /*5f70*/  STL [R1+0x88], R221 ;  /* 0x000088dd01007387 */ /* 0x0003e20000100800 */
[----:B---3--:R-:W-:-:S03]  /*5f80*/  IADD3 R5, P3, R36, UR6, RZ ;  /* 0x0000000624057c10 */ /* 0x008fc6000ff7e0ff */
[----:B------:R3:W-:Y:S01]  /*5f90*/  STL [R1+0x8c], R220 ;  /* 0x00008cdc01007387 */ /* 0x0007e20000100800 */
[----:B-1----:R-:W-:-:S03]  /*5fa0*/  IADD3 R221, P2, R35, UR6, RZ ;  /* 0x0000000623dd7c10 */ /* 0x002fc6000ff5e0ff */
[----:B------:R1:W-:Y:S01]  /*5fb0*/  STL [R1+0x94], R5 ;  /* 0x0000940501007387 */ /* 0x0003e20000100800 */
[----:B---3--:R-:W-:-:S03]  /*5fc0*/  IADD3 R220, P1, R34, UR6, RZ ;  /* 0x0000000622dc7c10 */ /* 0x008fc6000ff3e0ff */
[----:B------:R3:W-:Y:S01]  /*5fd0*/  STL [R1+0x98], R221 ;  /* 0x000098dd01007387 */ /* 0x0007e20000100800 */
[----:B-1----:R-:W-:-:S03]  /*5fe0*/  IADD3 R5, P0, R33, UR6, RZ ;  /* 0x0000000621057c10 */ /* 0x002fc6000ff1e0ff */
[----:B------:R1:W-:Y:S04]  /*5ff0*/  STL [R1+0xa0], R220 ;  /* 0x0000a0dc01007387 */ /* 0x0003e80000100800 */
[----:B------:R4:W-:Y:S01]  /*6000*/  STL [R1+0xa4], R5 ;  /* 0x0000a40501007387 */ /* 0x0009e20000100800 */
[----:B---3--:R-:W-:Y:S02]  /*6010*/  IADD3.X R221, R40, UR7, RZ, P6, !PT ;  /* 0x0000000728dd7c10 */ /* 0x008fe4000b7fe4ff */
[----:B-1----:R-:W-:-:S03]  /*6020*/  IADD3 R220, P6, R32, UR6, RZ ;  /* 0x0000000620dc7c10 */ /* 0x002fc6000ffde0ff */
[----:B------:R1:W-:Y:S01]  /*6030*/  STL [R1+0x58], R221 ;  /* 0x000058dd01007387 */ /* 0x0003e20000100800 */
[----:B----4-:R-:W-:-:S03]  /*6040*/  IADD3.X R5, R238, UR7, RZ, P5, !PT ;  /* 0x00000007ee057c10 */ /* 0x010fc6000affe4ff */
[----:B------:R3:W-:Y:S04]  /*6050*/  STL [R1+0xac], R220 ;  /* 0x0000acdc01007387 */ /* 0x0007e80000100800 */
[----:B------:R4:W-:Y:S01]  /*6060*/  STL [R1+0x84], R5 ;  /* 0x0000840501007387 */ /* 0x0009e20000100800 */
[----:B-1----:R-:W-:Y:S02]  /*6070*/  IADD3.X R221, R239, UR7, RZ, P4, !PT ;  /* 0x00000007efdd7c10 */ /* 0x002fe4000a7fe4ff */
[----:B---3--:R-:W-:-:S03]  /*6080*/  IADD3.X R220, R240, UR7, RZ, P3, !PT ;  /* 0x00000007f0dc7c10 */ /* 0x008fc60009ffe4ff */
[----:B------:R1:W-:Y:S01]  /*6090*/  STL [R1+0x5c], R221 ;  /* 0x00005cdd01007387 */ /* 0x0003e20000100800 */
[----:B----4-:R-:W-:-:S03]  /*60a0*/  IADD3.X R5, R241, UR7, RZ, P2, !PT ;  /* 0x00000007f1057c10 */ /* 0x010fc600097fe4ff */
[----:B------:R3:W-:Y:S04]  /*60b0*/  STL [R1+0x90], R220 ;  /* 0x000090dc01007387 */ /* 0x0007e80000100800 */
[----:B------:R4:W-:Y:S01]  /*60c0*/  STL [R1+0x60], R5 ;  /* 0x0000600501007387 */ /* 0x0009e20000100800 */
[----:B-1----:R-:W-:Y:S02]  /*60d0*/  IADD3.X R221, R242, UR7, RZ, P1, !PT ;  /* 0x00000007f2dd7c10 */ /* 0x002fe40008ffe4ff */
[----:B---3--:R-:W-:-:S03]  /*60e0*/  IADD3.X R220, R243, UR7, RZ, P0, !PT ;  /* 0x00000007f3dc7c10 */ /* 0x008fc600087fe4ff */
[----:B------:R-:W-:Y:S01]  /*60f0*/  STL [R1+0x9c], R221 ;  /* 0x00009cdd01007387 */ /* 0x000fe20000100800 */
[----:B----4-:R-:W-:-:S03]  /*6100*/  IADD3.X R5, R31, UR7, RZ, P6, !PT ;  /* 0x000000071f057c10 */ /* 0x010fc6000b7fe4ff */
[----:B------:R-:W-:Y:S04]  /*6110*/  STL [R1+0x64], R220 ;  /* 0x000064dc01007387 */ /* 0x000fe80000100800 */
[----:B------:R-:W-:Y:S04]  /*6120*/  STL.64 [R1+0x48], R186 ;  /* 0x000048ba01007387 */ /* 0x000fe80000100a00 */
[----:B------:R-:W-:Y:S04]  /*6130*/  STL [R1+0xa8], R5 ;  /* 0x0000a80501007387 */ /* 0x000fe80000100800 */
[----:B------:R-:W-:Y:S04]  /*6140*/  STL.64 [R1+0x40], R184 ;  /* 0x000040b801007387 */ /* 0x000fe80000100a00 */
[----:B------:R-:W-:Y:S04]  /*6150*/  STL.64 [R1+0x38], R182 ;  /* 0x000038b601007387 */ /* 0x000fe80000100a00 */
[----:B------:R1:W-:Y:S04]  /*6160*/  STL.64 [R1+0x30], R180 ;  /* 0x000030b401007387 */ /* 0x0003e80000100a00 */
[----:B------:R-:W-:Y:S04]  /*6170*/  STL.64 [R1+0x28], R178 ;  /* 0x000028b201007387 */ /* 0x000fe80000100a00 */
[----:B------:R-:W-:Y:S04]  /*6180*/  STL.64 [R1+0x20], R176 ;  /* 0x000020b001007387 */ /* 0x000fe80000100a00 */
[----:B------:R-:W-:Y:S01]  /*6190*/  STL.64 [R1+0x18], R174 ;  /* 0x000018ae01007387 */ /* 0x000fe20000100a00 */
[----:B-1----:R-:W-:-:S03]  /*61a0*/  IMAD.MOV.U32 R180, RZ, RZ, R200 ;  /* 0x000000ffffb47224 */ /* 0x002fc600078e00c8 */
[----:B------:R-:W-:Y:S01]  /*61b0*/  STL.64 [R1+0x10], R172 ;  /* 0x000010ac01007387 */ /* 0x000fe20000100a00 */
[----:B------:R-:W-:-:S03]  /*61c0*/  IMAD.MOV.U32 R181, RZ, RZ, R201 ;  /* 0x000000ffffb57224 */ /* 0x000fc600078e00c9 */
[----:B------:R-:W-:Y:S01]  /*61d0*/  STL.64 [R1+0x8], R170 ;  /* 0x000008aa01007387 */ /* 0x000fe20000100a00 */
[----:B------:R-:W-:Y:S02]  /*61e0*/  IMAD.MOV.U32 R182, RZ, RZ, R202 ;  /* 0x000000ffffb67224 */ /* 0x000fe400078e00ca */
[----:B------:R-:W-:Y:S01]  /*61f0*/  IMAD.MOV.U32 R183, RZ, RZ, R203 ;  /* 0x000000ffffb77224 */ /* 0x000fe200078e00cb */
[----:B------:R1:W-:Y:S01]  /*6200*/  STL.64 [R1], R168 ;  /* 0x000000a801007387 */ /* 0x0003e20000100a00 */
[----:B------:R-:W-:Y:S02]  /*6210*/  IMAD.MOV.U32 R200, RZ, RZ, R222 ;  /* 0x000000ffffc87224 */ /* 0x000fe400078e00de */
[----:B------:R-:W-:Y:S01]  /*6220*/  IMAD.MOV.U32 R201, RZ, RZ, R223 ;  /* 0x000000ffffc97224 */ /* 0x000fe200078e00df */
[----:B------:R3:W5:Y:S01]  /*6230*/  LDL.LU.64 R220, [R1+0xb8] ;  /* 0x0000b80001dc7983 */ /* 0x0007620000300a00 */
[----:B------:R-:W-:Y:S02]  /*6240*/  IMAD.MOV.U32 R184, RZ, RZ, R204 ;  /* 0x000000ffffb87224 */ /* 0x000fe400078e00cc */
[----:B------:R-:W-:Y:S01]  /*6250*/  IMAD.MOV.U32 R185, RZ, RZ, R205 ;  /* 0x000000ffffb97224 */ /* 0x000fe200078e00cd */
[----:B------:R3:W5:Y:S01]  /*6260*/  LDL.LU.64 R222, [R1+0xc8] ;  /* 0x0000c80001de7983 */ /* 0x0007620000300a00 */
[----:B------:R-:W-:-:S02]  /*6270*/  IMAD.MOV.U32 R202, RZ, RZ, R224 ;  /* 0x000000ffffca7224 */ /* 0x000fc400078e00e0 */
[----:B------:R-:W-:Y:S02]  /*6280*/  IMAD.MOV.U32 R203, RZ, RZ, R225 ;  /* 0x000000ffffcb7224 */ /* 0x000fe400078e00e1 */
[----:B-1----:R-:W-:Y:S01]  /*6290*/  IMAD.MOV.U32 R168, RZ, RZ, R188 ;  /* 0x000000ffffa87224 */ /* 0x002fe200078e00bc */
[----:B------:R3:W5:Y:S01]  /*62a0*/  LDL.LU.64 R224, [R1+0xd0] ;  /* 0x0000d00001e07983 */ /* 0x0007620000300a00 */
[----:B------:R-:W-:Y:S02]  /*62b0*/  IMAD.MOV.U32 R169, RZ, RZ, R189 ;  /* 0x000000ffffa97224 */ /* 0x000fe400078e00bd */
[----:B------:R-:W-:Y:S02]  /*62c0*/  IMAD.MOV.U32 R186, RZ, RZ, R206 ;  /* 0x000000ffffba7224 */ /* 0x000fe400078e00ce */
[----:B------:R-:W-:Y:S02]  /*62d0*/  IMAD.MOV.U32 R187, RZ, RZ, R207 ;  /* 0x000000ffffbb7224 */ /* 0x000fe400078e00cf */
[----:B------:R-:W-:-:S02]  /*62e0*/  IMAD.MOV.U32 R204, RZ, RZ, R226 ;  /* 0x000000ffffcc7224 */ /* 0x000fc400078e00e2 */
[----:B------:R-:W-:Y:S02]  /*62f0*/  IMAD.MOV.U32 R205, RZ, RZ, R227 ;  /* 0x000000ffffcd7224 */ /* 0x000fe400078e00e3 */
[----:B------:R-:W-:Y:S01]  /*6300*/  IMAD.MOV.U32 R170, RZ, RZ, R190 ;  /* 0x000000ffffaa7224 */ /* 0x000fe200078e00be */
        /* <DEDUP_REMOVED lines=24> */
[----:B------:R-:W-:Y:S01]  /*6490*/  IMAD.MOV.U32 R213, RZ, RZ, R235 ;  /* 0x000000ffffd57224 */ /* 0x000fe200078e00eb */
[----:B------:R-:W-:Y:S01]  /*64a0*/  SHF.R.S32.HI R5, RZ, 0x5, R130 ;  /* 0x00000005ff057819 */ /* 0x000fe20000011482 */
[----:B------:R-:W-:Y:S01]  /*64b0*/  IMAD.MOV.U32 R174, RZ, RZ, R194 ;  /* 0x000000ffffae7224 */ /* 0x000fe200078e00c2 */
[----:B------:R3:W5:Y:S01]  /*64c0*/  LDL.LU.64 R234, [R1+0xf8] ;  /* 0x0000f80001ea7983 */ /* 0x0007620000300a00 */
[----:B------:R-:W-:-:S02]  /*64d0*/  IMAD.MOV.U32 R175, RZ, RZ, R195 ;  /* 0x000000ffffaf7224 */ /* 0x000fc400078e00c3 */
[----:B------:R-:W-:Y:S02]  /*64e0*/  IMAD.MOV.U32 R216, RZ, RZ, R244 ;  /* 0x000000ffffd87224 */ /* 0x000fe400078e00f4 */
[----:B------:R-:W-:Y:S02]  /*64f0*/  IMAD.MOV.U32 R217, RZ, RZ, R245 ;  /* 0x000000ffffd97224 */ /* 0x000fe400078e00f5 */
[----:B------:R-:W-:Y:S01]  /*6500*/  IMAD.MOV.U32 R194, RZ, RZ, R214 ;  /* 0x000000ffffc27224 */ /* 0x000fe200078e00d6 */
[----:B------:R3:W5:Y:S01]  /*6510*/  LDL.LU.64 R244, [R1+0x100] ;  /* 0x0001000001f47983 */ /* 0x0007620000300a00 */
[----:B------:R-:W-:Y:S02]  /*6520*/  IMAD.MOV.U32 R195, RZ, RZ, R215 ;  /* 0x000000ffffc37224 */ /* 0x000fe400078e00d7 */
[----:B------:R-:W-:Y:S01]  /*6530*/  IMAD.MOV.U32 R214, RZ, RZ, R236 ;  /* 0x000000ffffd67224 */ /* 0x000fe200078e00ec */
[----:B------:R3:W5:Y:S01]  /*6540*/  LDL.LU.64 R242, [R1+0x108] ;  /* 0x0001080001f27983 */ /* 0x0007620000300a00 */
[----:B------:R-:W-:-:S03]  /*6550*/  IMAD.MOV.U32 R215, RZ, RZ, R237 ;  /* 0x000000ffffd77224 */ /* 0x000fc600078e00ed */
[----:B------:R3:W5:Y:S04]  /*6560*/  LDL.LU.64 R236, [R1+0x110] ;  /* 0x0001100001ec7983 */ /* 0x0007680000300a00 */
[----:B------:R3:W5:Y:S04]  /*6570*/  LDL.LU.64 R238, [R1+0x118] ;  /* 0x0001180001ee7983 */ /* 0x0007680000300a00 */
[----:B------:R3:W5:Y:S04]  /*6580*/  LDL.LU.64 R240, [R1+0x120] ;  /* 0x0001200001f07983 */ /* 0x0007680000300a00 */
[----:B------:R1:W-:Y:S02]  /*6590*/  STL [R1+0xb8], R5 ;  /* 0x0000b80501007387 */ /* 0x0003e40000100800 */
[----:B-1----:R-:W-:-:S05]  /*65a0*/  VIADD R5, R5, 0xffffffff ;  /* 0xffffffff05057836 */ /* 0x002fca0000000000 */
[----:B------:R3:W-:Y:S01]  /*65b0*/  STL [R1+0xbc], R5 ;  /* 0x0000bc0501007387 */ /* 0x0007e20000100800 */
[----:B------:R-:W-:Y:S02]  /*65c0*/  IMAD.MOV.U32 R178, RZ, RZ, R198 ;  /* 0x000000ffffb27224 */ /* 0x000fe400078e00c6 */
[----:B------:R-:W-:Y:S01]  /*65d0*/  IMAD.MOV.U32 R179, RZ, RZ, R199 ;  /* 0x000000ffffb37224 */ /* 0x000fe200078e00c7 */
[----:B------:R-:W-:Y:S01]  /*65e0*/  CS2R R24, SRZ ;  /* 0x0000000000187805 */ /* 0x000fe2000001ff00 */
[----:B------:R-:W-:Y:S01]  /*65f0*/  IMAD.MOV.U32 R198, RZ, RZ, R218 ;  /* 0x000000ffffc67224 */ /* 0x000fe200078e00da */
[----:B------:R-:W-:Y:S01]  /*6600*/  CS2R R26, SRZ ;  /* 0x00000000001a7805 */ /* 0x000fe2000001ff00 */
[----:B------:R-:W-:Y:S01]  /*6610*/  IMAD.MOV.U32 R199, RZ, RZ, R219 ;  /* 0x000000ffffc77224 */ /* 0x000fe200078e00db */
[----:B------:R-:W-:Y:S01]  /*6620*/  CS2R R28, SRZ ;  /* 0x00000000001c7805 */ /* 0x000fe2000001ff00 */
[----:B------:R-:W-:Y:S01]  /*6630*/  VIADD R4, R4, 0xffffffe0 ;  /* 0xffffffe004047836 */ /* 0x000fe20000000000 */
[----:B------:R-:W-:Y:S01]  /*6640*/  CS2R R30, SRZ ;  /* 0x00000000001e7805 */ /* 0x000fe2000001ff00 */
[----:B------:R-:W-:Y:S01]  /*6650*/  IMAD.MOV.U32 R218, RZ, RZ, R246 ;  /* 0x000000ffffda7224 */ /* 0x000fe200078e00f6 */
[----:B------:R-:W-:Y:S01]  /*6660*/  CS2R R32, SRZ ;  /* 0x0000000000207805 */ /* 0x000fe2000001ff00 */
[----:B--2---:R-:W-:Y:S01]  /*6670*/  IMAD.MOV.U32 R219, RZ, RZ, R247 ;  /* 0x000000ffffdb7224 */ /* 0x004fe200078e00f7 */
        /* <DEDUP_REMOVED lines=58> */
[----:B------:R-:W-:Y:S01]  /*6a20*/  CS2R R150, SRZ ;  /* 0x0000000000967805 */ /* 0x000fe2000001ff00 */
[----:B------:R-:W-:Y:S01]  /*6a30*/  UMOV UR13, 0xffffffff ;  /* 0xffffffff000d7882 */ /* 0x000fe20000000000 */
[----:B------:R-:W-:Y:S01]  /*6a40*/  UMOV UR4, URZ ;  /* 0x0000003f00047c82 */ /* 0x000fe20008000000 */
[----:B---3--:R-:W-:-:S05]  /*6a50*/  UMOV UR5, URZ ;  /* 0x0000003f00057c82 */ /* 0x008fca0008000000 */
.L_x_1:
[----:B------:R-:W-:Y:S01]  /*6a60*/  UIADD3 UR13, UR13, 0x1, URZ ;  /* 0x000000010d0d7890 */ /* 0x000fe2000fffe03f */
[----:B------:R-:W-:-:S04]  /*6a70*/  DEPBAR.LE SB0, 0x0 ;  /* 0x000080000000791a */ /* 0x000fc80000000000 */
[----:B------:R-:W-:Y:S01]  /*6a80*/  BAR.SYNC.DEFER_BLOCKING 0x0 ;  /* 0x0000000000007b1d */ /* 0x000fe20000010000 */
[----:B------:R-:W-:-:S04]  /*6a90*/  UISETP.GT.AND UP0, UPT, UR13, 0x1, UPT ;  /* 0x000000010d00788c */ /* 0x000fc8000bf04270 */
[----:B------:R-:W-:Y:S01]  /*6aa0*/  USEL UR13, UR13, URZ, !UP0 ;  /* 0x0000003f0d0d7287 */ /* 0x000fe2000c000000 */
[----:B------:R-:W2:Y:S03]  /*6ab0*/  LDL R5, [R1+0xbc] ;  /* 0x0000bc0001057983 */ /* 0x000ea60000100800 */
[----:B------:R-:W-:Y:S02]  /*6ac0*/  ULEA UR6, UR13, UR12, 0xd ;  /* 0x0000000c0d067291 */ /* 0x000fe4000f8e683f */
[----:B------:R-:W-:Y:S01]  /*6ad0*/  ULEA UR7, UR13, UR12, 0xf ;  /* 0x0000000c0d077291 */ /* 0x000fe2000f8e783f */
[----:B-----5:R1:W-:Y:S01]  /*6ae0*/  STL.64 [R1+0x160], R228 ;  /* 0x000160e401007387 */ /* 0x0203e20000100a00 */
[----:B------:R-:W-:Y:S02]  /*6af0*/  UIADD3 UR6, UR6, 0x10000, URZ ;  /* 0x0001000006067890 */ /* 0x000fe4000fffe03f */
[----:B------:R-:W-:-:S02]  /*6b00*/  USHF.R.U32.HI UR7, URZ, 0x4, UR7 ;  /* 0x000000043f077899 */ /* 0x000fc40008011607 */
[----:B------:R-:W-:Y:S02]  /*6b10*/  USHF.R.U32.HI UR6, URZ, 0x4, UR6 ;  /* 0x000000043f067899 */ /* 0x000fe40008011606 */
[----:B------:R-:W-:Y:S02]  /*6b20*/  USGXT.U32 UR10, UR7, 0xe ;  /* 0x0000000e070a789a */ /* 0x000fe40008000000 */
[----:B------:R-:W-:Y:S01]  /*6b30*/  USGXT.U32 UR8, UR6, 0xe ;  /* 0x0000000e0608789a */ /* 0x000fe20008000000 */
[----:B------:R-:W-:Y:S01]  /*6b40*/  WARPGROUP.ARRIVE ;  /* 0x00000000000079c5 */ /* 0x000fe20000000000 */
[----:B------:R-:W-:Y:S01]  /*6b50*/  UMOV UR11, 0x40000040 ;  /* 0x40000040000b7882 */ /* 0x000fe20000000000 */
[----:B------:R-:W-:Y:S01]  /*6b60*/  UMOV UR9, 0x40000040 ;  /* 0x4000004000097882 */ /* 0x000fe20000000000 */
[----:B-1----:R-:W3:Y:S05]  /*6b70*/  LDL.LU.64 R228, [R1+0x48] ;  /* 0x0000480001e47983 */ /* 0x002eea0000300a00 */
[----:B------:R-:W-:Y:S01]  /*6b80*/  HGMMA.64x256x8.F32.TF32 R24, gdesc[UR8], R24 ;  /* 0x07e00000081879f0 */ /* 0x000fe20008702818 */
[----:B------:R-:W-:Y:S01]  /*6b90*/  UIADD3 UR10, UP1, UR10, 0x2, URZ ;  /* 0x000000020a0a7890 */ /* 0x000fe2000ff3e03f */
[----:B------:R-:W4:Y:S01]  /*6ba0*/  LDL.LU.64 R246, [R1+0x40] ;  /* 0x0000400001f67983 */ /* 0x000f220000300a00 */
[----:B------:R-:W-:Y:S01]  /*6bb0*/  UIADD3 UR8, UP0, UR8, 0x2, URZ ;  /* 0x0000000208087890 */ /* 0x000fe2000ff1e03f */
[----:B------:R-:W-:Y:S01]  /*6bc0*/  UMOV UR6, URZ ;  /* 0x0000003f00067c82 */ /* 0x000fe20008000000 */
[----:B------:R-:W-:-:S02]  /*6bd0*/  UMOV UR7, URZ ;  /* 0x0000003f00077c82 */ /* 0x000fc40008000000 */
[----:B------:R-:W-:Y:S01]  /*6be0*/  UIADD3.X UR9, UR6, 0x40000040, URZ, UP0, !UPT ;  /* 0x4000004006097890 */ /* 0x000fe200087fe43f */
[----:B------:R1:W-:Y:S01]  /*6bf0*/  STL.64 [R1+0x158], R232 ;  /* 0x000158e801007387 */ /* 0x0003e20000100a00 */
[----:B------:R-:W-:Y:S02]  /*6c00*/  UIADD3.X UR11, UR7, 0x40000040, URZ, UP1, !UPT ;  /* 0x40000040070b7890 */ /* 0x000fe40008ffe43f */
[----:B------:R-:W-:Y:S01]  /*6c10*/  UIADD3.64 UR16, UR8, 0x2, URZ ;  /* 0x0000000208107897 */ /* 0x000fe2000fffe03f */
[----:B------:R-:W-:Y:S01]  /*6c20*/  STL.64 [R1+0x150], R244 ;  /* 0x000150f401007387 */ /* 0x000fe20000100a00 */
[----:B------:R-:W-:Y:S02]  /*6c30*/  UIADD3.64 UR18, UR10, 0x2, URZ ;  /* 0x000000020a127897 */ /* 0x000fe4000fffe03f */
[----:B------:R-:W-:Y:S01]  /*6c40*/  UIADD3 UR4, UR4, 0x1, URZ ;  /* 0x0000000104047890 */ /* 0x000fe2000fffe03f */
[----:B------:R1:W-:Y:S03]  /*6c50*/  STL.64 [R1+0x148], R236 ;  /* 0x000148ec01007387 */ /* 0x0003e60000100a00 */
[----:B------:R-:W-:Y:S01]  /*6c60*/  UISETP.GT.AND UP0, UPT, UR4, 0x1, UPT ;  /* 0x000000010400788c */ /* 0x000fe2000bf04270 */
[----:B-1----:R-:W1:Y:S03]  /*6c70*/  S2R R233, SR_TID.X ;  /* 0x0000000000e97919 */ /* 0x002e660000002100 */
[----:B------:R-:W-:Y:S01]  /*6c80*/  USEL UR4, UR4, URZ, !UP0 ;  /* 0x0000003f04047287 */ /* 0x000fe2000c000000 */
[----:B------:R4:W-:Y:S03]  /*6c90*/  STL.64 [R1+0x140], R240 ;  /* 0x000140f001007387 */ /* 0x0009e60000100a00 */
[----:B------:R-:W-:Y:S01]  /*6ca0*/  ULEA UR6, UR4, UR12, 0xd ;  /* 0x0000000c04067291 */ /* 0x000fe2000f8e683f */
[----:B------:R-:W1:Y:S02]  /*6cb0*/  S2R R237, SR_TID.X ;  /* 0x0000000000ed7919 */ /* 0x000e640000002100 */
[----:B-1----:R-:W-:-:S04]  /*6cc0*/  SHF.R.U32.HI R233, RZ, 0x6, R233 ;  /* 0x00000006ffe97819 */ /* 0x002fc800000116e9 */
[----:B------:R-:W-:-:S04]  /*6cd0*/  SGXT.U32 R233, R233, 0x1 ;  /* 0x00000001e9e9781a */ /* 0x000fc80000000000 */
[----:B------:R-:W-:Y:S02]  /*6ce0*/  LOP3.LUT R232, R233, 0x2, RZ, 0xfc, !PT ;  /* 0x00000002e9e87812 */ /* 0x000fe400078efcff */
[----:B------:R-:W1:Y:S01]  /*6cf0*/  S2R R233, SR_TID.X ;  /* 0x0000000000e97919 */ /* 0x000e620000002100 */
[----:B------:R-:W-:-:S04]  /*6d00*/  SHF.R.U32.HI R236, RZ, 0x6, R237 ;  /* 0x00000006ffec7819 */ /* 0x000fc800000116ed */
[----:B------:R-:W-:-:S04]  /*6d10*/  SGXT.U32 R236, R236, 0x1 ;  /* 0x00000001ecec781a */ /* 0x000fc80000000000 */
[----:B------:R-:W-:Y:S02]  /*6d20*/  ISETP.GE.AND P1, PT, R236, R4, PT ;  /* 0x00000004ec00720c */ /* 0x000fe40003f26270 */
[----:B-1----:R-:W-:-:S04]  /*6d30*/  SHF.R.U32.HI R233, RZ, 0x6, R233 ;  /* 0x00000006ffe97819 */ /* 0x002fc800000116e9 */
[----:B------:R-:W-:-:S04]  /*6d40*/  SGXT.U32 R233, R233, 0x1 ;  /* 0x00000001e9e9781a */ /* 0x000fc80000000000 */
[----:B------:R-:W-:Y:S01]  /*6d50*/  LOP3.LUT R233, R233, 0x4, RZ, 0xfc, !PT ;  /* 0x00000004e9e97812 */ /* 0x000fe200078efcff */
[----:B------:R-:W-:Y:S01]  /*6d60*/  HGMMA.64x256x8.F32.TF32 R24, gdesc[UR8], R24 ;  /* 0x07e00000081879f0 */ /* 0x000fe20008702818 */
[----:B------:R-:W-:Y:S02]  /*6d70*/  UIADD3.64 UR10, UR10, 0x4, URZ ;  /* 0x000000040a0a7897 */ /* 0x000fe4000fffe03f */
[----:B------:R-:W-:Y:S01]  /*6d80*/  UIADD3.64 UR8, UR8, 0x4, URZ ;  /* 0x0000000408087897 */ /* 0x000fe2000fffe03f */
[----:B--2---:R-:W-:Y:S02]  /*6d90*/  ISETP.LE.AND P0, PT, R5, UR5, PT ;  /* 0x0000000505007c0c */ /* 0x004fe4000bf03270 */
[----:B------:R-:W-:Y:S02]  /*6da0*/  SEL R5, RZ, 0x4, P1 ;  /* 0x00000004ff057807 */ /* 0x000fe40000800000 */
[----:B------:R-:W-:Y:S02]  /*6db0*/  ISETP.GE.AND P1, PT, R232, R4, PT ;  /* 0x00000004e800720c */ /* 0x000fe40003f26270 */
[----:B------:R-:W-:-:S04]  /*6dc0*/  SEL R5, R5, RZ, !P0 ;  /* 0x000000ff05057207 */ /* 0x000fc80004000000 */
[----:B------:R-:W-:Y:S02]  /*6dd0*/  ISETP.NE.U32.AND P2, PT, R5, RZ, PT ;  /* 0x000000ff0500720c */ /* 0x000fe40003f45070 */
[----:B------:R-:W-:Y:S02]  /*6de0*/  SEL R5, RZ, 0x4, P1 ;  /* 0x00000004ff057807 */ /* 0x000fe40000800000 */
[----:B------:R-:W-:Y:S02]  /*6df0*/  ISETP.GE.AND P1, PT, R233, R4, PT ;  /* 0x00000004e900720c */ /* 0x000fe40003f26270 */
[----:B------:R-:W2:Y:S01]  /*6e00*/  LDL.LU.64 R232, [R1+0x38] ;  /* 0x0000380001e87983 */ /* 0x000ea20000300a00 */
[----:B------:R-:W-:Y:S01]  /*6e10*/  SEL R5, R5, RZ, !P0 ;  /* 0x000000ff05057207 */ /* 0x000fe20004000000 */
[----:B---3--:R-:W-:-:S03]  /*6e20*/  IMAD.WIDE R228, R3, 0x4, R228 ;  /* 0x0000000403e47825 */ /* 0x008fc600078e02e4 */
[----:B------:R-:W-:Y:S01]  /*6e30*/  ISETP.NE.U32.AND P3, PT, R5, RZ, PT ;  /* 0x000000ff0500720c */ /* 0x000fe20003f65070 */
[----:B----4-:R-:W-:Y:S02]  /*6e40*/  IMAD.WIDE R246, R3, 0x4, R246 ;  /* 0x0000000403f67825 */ /* 0x010fe400078e02f6 */
[----:B------:R-:W-:-:S15]  /*6e50*/  HGMMA.64x256x8.F32.TF32 R24, gdesc[UR16], R24 ;  /* 0x07e00000101879f0 */ /* 0x000fde0008702818 */
[----:B------:R-:W-:-:S13]  /*6e60*/  NOP ;  /* 0x0000000000007918 */ /* 0x000fda0000000000 */
[----:B------:R-:W-:Y:S01]  /*6e70*/  HGMMA.64x256x8.F32.TF32 R24, gdesc[UR8], R24, gsb0 ;  /* 0x07e00000081879f0 */ /* 0x000fe20008002818 */
[----:B------:R1:W-:Y:S04]  /*6e80*/  STL.64 [R1+0x48], R228 ;  /* 0x000048e401007387 */ /* 0x0003e80000100a00 */
[----:B------:R-:W3:Y:S01]  /*6e90*/  LDL.LU.64 R244, [R1+0x30] ;  /* 0x0000300001f47983 */ /* 0x000ee20000300a00 */
[----:B------:R-:W-:-:S03]  /*6ea0*/  VIADD R5, R252, UR6 ;  /* 0x00000006fc057c36 */ /* 0x000fc60008000000 */
[----:B------:R4:W-:Y:S01]  /*6eb0*/  STL.64 [R1+0x40], R246 ;  /* 0x000040f601007387 */ /* 0x0009e20000100a00 */
[----:B------:R-:W4:Y:S01]  /*6ec0*/  S2R R241, SR_TID.X ;  /* 0x0000000000f17919 */ /* 0x000f220000002100 */
[----:B------:R-:W-:Y:S02]  /*6ed0*/  WARPGROUP.DEPBAR.LE gsb0, 0x1 ;  /* 0x00008000000079c5 */ /* 0x000fe40000010100 */
[----:B------:R-:W-:Y:S06]  /*6ee0*/  BAR.SYNC.DEFER_BLOCKING 0x0 ;  /* 0x0000000000007b1d */ /* 0x000fec0000010000 */
[----:B------:R-:W-:Y:S01]  /*6ef0*/  @!PT LDS RZ, [RZ] ;  /* 0x00000000fffff984 */ /* 0x000fe20000000800 */
[----:B------:R-:W-:Y:S01]  /*6f00*/  @!PT LDS RZ, [RZ] ;  /* 0x00000000fffff984 */ /* 0x000fe20000000800 */
[----:B------:R-:W-:Y:S01]  /*6f10*/  @!PT LDS RZ, [RZ] ;  /* 0x00000000fffff984 */ /* 0x000fe20000000800 */
[----:B------:R-:W-:Y:S04]  /*6f20*/  LDGSTS.E [R5+0x10000], desc[UR14][R228.64], P2 ;  /* 0x10000000e4057fae */ /* 0x000fe8000912184e */
[----:B------:R4:W-:Y:S04]  /*6f30*/  LDGSTS.E [R5+0x10008], desc[UR14][R246.64], P3 ;  /* 0x10008000f6057fae */ /* 0x0009e8000992184e */
[----:B-1----:R-:W3:Y:S04]  /*6f40*/  LDL.LU.64 R228, [R1+0x160] ;  /* 0x0001600001e47983 */ /* 0x002ee80000300a00 */
[----:B----4-:R-:W4:Y:S04]  /*6f50*/  LDL.LU R247, [R1+0xa8] ;  /* 0x0000a80001f77983 */ /* 0x010f280000300800 */
[----:B------:R-:W4:Y:S01]  /*6f60*/  LDL.LU R246, [R1+0xac] ;  /* 0x0000ac0001f67983 */ /* 0x000f220000300800 */
[----:B------:R-:W-:-:S04]  /*6f70*/  SHF.R.U32.HI R241, RZ, 0x6, R241 ;  /* 0x00000006fff17819 */ /* 0x000fc800000116f1 */
[----:B------:R-:W-:-:S04]  /*6f80*/  SGXT.U32 R241, R241, 0x1 ;  /* 0x00000001f1f1781a */ /* 0x000fc80000000000 */
[----:B------:R-:W-:Y:S02]  /*6f90*/  LOP3.LUT R240, R241, 0x6, RZ, 0xfc, !PT ;  /* 0x00000006f1f07812 */ /* 0x000fe400078efcff */
[----:B------:R-:W1:Y:S01]  /*6fa0*/  S2R R241, SR_TID.X ;  /* 0x0000000000f17919 */ /* 0x000e620000002100 */
[----:B------:R-:W-:Y:S02]  /*6fb0*/  SEL R5, RZ, 0x4, P1 ;  /* 0x00000004ff057807 */ /* 0x000fe40000800000 */
[----:B------:R-:W-:Y:S02]  /*6fc0*/  ISETP.GE.AND P1, PT, R240, R4, PT ;  /* 0x00000004f000720c */ /* 0x000fe40003f26270 */
[----:B------:R-:W-:-:S04]  /*6fd0*/  SEL R5, R5, RZ, !P0 ;  /* 0x000000ff05057207 */ /* 0x000fc80004000000 */
[----:B------:R-:W-:Y:S02]  /*6fe0*/  ISETP.NE.U32.AND P2, PT, R5, RZ, PT ;  /* 0x000000ff0500720c */ /* 0x000fe40003f45070 */
[----:B------:R-:W-:-:S04]  /*6ff0*/  SEL R5, RZ, 0x4, P1 ;  /* 0x00000004ff057807 */ /* 0x000fc80000800000 */
[----:B------:R-:W-:-:S04]  /*7000*/  SEL R5, R5, RZ, !P0 ;  /* 0x000000ff05057207 */ /* 0x000fc80004000000 */
[----:B------:R-:W-:Y:S01]  /*7010*/  ISETP.NE.U32.AND P3, PT, R5, RZ, PT ;  /* 0x000000ff0500720c */ /* 0x000fe20003f65070 */
[C---:B--2---:R-:W-:Y:S01]  /*7020*/  IMAD.WIDE R232, R3.reuse, 0x4, R232 ;  /* 0x0000000403e87825 */ /* 0x044fe200078e02e8 */
[----:B-1----:R-:W-:Y:S02]  /*7030*/  SHF.R.U32.HI R240, RZ, 0x6, R241 ;  /* 0x00000006fff07819 */ /* 0x002fe400000116f1 */
[----:B------:R-:W-:Y:S02]  /*7040*/  LOP3.LUT R241, R252, 0x10, RZ, 0x3c, !PT ;  /* 0x00000010fcf17812 */ /* 0x000fe400078e3cff */
[----:B------:R-:W-:Y:S01]  /*7050*/  SGXT.U32 R240, R240, 0x1 ;  /* 0x00000001f0f0781a */ /* 0x000fe20000000000 */
[----:B---3--:R-:W-:-:S03]  /*7060*/  IMAD.WIDE R244, R3, 0x4, R244 ;  /* 0x0000000403f47825 */ /* 0x008fc600078e02f4 */
[----:B------:R-:W-:Y:S01]  /*7070*/  LOP3.LUT R240, R240, 0x8, RZ, 0xfc, !PT ;  /* 0x00000008f0f07812 */ /* 0x000fe200078efcff */
[----:B------:R-:W-:-:S03]  /*7080*/  VIADD R5, R241, UR6 ;  /* 0x00000006f1057c36 */ /* 0x000fc60008000000 */
[----:B------:R-:W-:Y:S02]  /*7090*/  ISETP.GE.AND P1, PT, R240, R4, PT ;  /* 0x00000004f000720c */ /* 0x000fe40003f26270 */
[----:B------:R-:W-:Y:S04]  /*70a0*/  LDGSTS.E [R5+0x10000], desc[UR14][R232.64], P2 ;  /* 0x10000000e8057fae */ /* 0x000fe8000912184e */
[----:B------:R1:W-:Y:S01]  /*70b0*/  LDGSTS.E [R5+0x10008], desc[UR14][R244.64], P3 ;  /* 0x10008000f4057fae */ /* 0x0003e2000992184e */
[----:B------:R-:W-:Y:S02]  /*70c0*/  LOP3.LUT R240, R252, 0x20, RZ, 0x3c, !PT ;  /* 0x00000020fcf07812 */ /* 0x000fe400078e3cff */
[----:B-1----:R-:W-:-:S04]  /*70d0*/  SEL R5, RZ, 0x4, P1 ;  /* 0x00000004ff057807 */ /* 0x002fc80000800000 */
[----:B------:R-:W-:-:S04]  /*70e0*/  SEL R5, R5, RZ, !P0 ;  /* 0x000000ff05057207 */ /* 0x000fc80004000000 */
[----:B------:R-:W-:Y:S01]  /*70f0*/  ISETP.NE.U32.AND P1, PT, R5, RZ, PT ;  /* 0x000000ff0500720c */ /* 0x000fe20003f25070 */
[----:B------:R1:W-:Y:S01]  /*7100*/  STL.64 [R1+0x38], R232 ;  /* 0x000038e801007387 */ /* 0x0003e20000100a00 */
[----:B------:R-:W-:-:S03]  /*7110*/  VIADD R5, R240, UR6 ;  /* 0x00000006f0057c36 */ /* 0x000fc60008000000 */
[----:B------:R-:W2:Y:S04]  /*7120*/  LDL.LU R241, [R1+0xa4] ;  /* 0x0000a40001f17983 */ /* 0x000ea80000300800 */
[----:B------:R3:W-:Y:S04]  /*7130*/  STL.64 [R1+0x30], R244 ;  /* 0x000030f401007387 */ /* 0x0007e80000100a00 */
[----:B-1----:R-:W2:Y:S04]  /*7140*/  LDL.LU.64 R232, [R1+0x158] ;  /* 0x0001580001e87983 */ /* 0x002ea80000300a00 */
[----:B---3--:R-:W3:Y:S01]  /*7150*/  LDL.LU.64 R244, [R1+0x150] ;  /* 0x0001500001f47983 */ /* 0x008ee20000300a00 */
[----:B----4-:R-:W-:-:S05]  /*7160*/  IMAD.WIDE R246, R3, 0x4, R246 ;  /* 0x0000000403f67825 */ /* 0x010fca00078e02f6 */
[----:B------:R-:W-:Y:S04]  /*7170*/  STL [R1+0xac], R246 ;  /* 0x0000acf601007387 */ /* 0x000fe80000100800 */
[----:B------:R1:W-:Y:S04]  /*7180*/  STL [R1+0xa8], R247 ;  /* 0x0000a8f701007387 */ /* 0x0003e80000100800 */
[----:B------:R1:W-:Y:S02]  /*7190*/  LDGSTS.E [R5+0x10000], desc[UR14][R246.64], P1 ;  /* 0x10000000f6057fae */ /* 0x0003e4000892184e */
[----:B-1----:R-:W1:Y:S02]  /*71a0*/  S2R R247, SR_TID.X ;  /* 0x0000000000f77919 */ /* 0x002e640000002100 */
[----:B-1----:R-:W-:-:S04]  /*71b0*/  SHF.R.U32.HI R247, RZ, 0x6, R247 ;  /* 0x00000006fff77819 */ /* 0x002fc800000116f7 */
[----:B------:R-:W-:-:S04]  /*71c0*/  SGXT.U32 R247, R247, 0x1 ;  /* 0x00000001f7f7781a */ /* 0x000fc80000000000 */
[----:B------:R-:W-:Y:S02]  /*71d0*/  LOP3.LUT R246, R247, 0xa, RZ, 0xfc, !PT ;  /* 0x0000000af7f67812 */ /* 0x000fe400078efcff */
[----:B------:R-:W4:Y:S02]  /*71e0*/  LDL.LU R247, [R1+0x64] ;  /* 0x0000640001f77983 */ /* 0x000f240000300800 */
[----:B------:R-:W-:-:S04]  /*71f0*/  ISETP.GE.AND P1, PT, R246, R4, PT ;  /* 0x00000004f600720c */ /* 0x000fc80003f26270 */
[----:B------:R-:W-:-:S04]  /*7200*/  SEL R246, RZ, 0x4, P1 ;  /* 0x00000004fff67807 */ /* 0x000fc80000800000 */
[----:B------:R-:W-:-:S04]  /*7210*/  SEL R246, R246, RZ, !P0 ;  /* 0x000000fff6f67207 */ /* 0x000fc80004000000 */
[----:B------:R-:W-:Y:S01]  /*7220*/  ISETP.NE.U32.AND P1, PT, R246, RZ, PT ;  /* 0x000000fff600720c */ /* 0x000fe20003f25070 */
[----:B--2---:R-:W-:Y:S02]  /*7230*/  IMAD.MOV.U32 R246, RZ, RZ, R241 ;  /* 0x000000fffff67224 */ /* 0x004fe400078e00f1 */
[----:B------:R-:W2:Y:S01]  /*7240*/  LDL.LU R241, [R1+0x98] ;  /* 0x0000980001f17983 */ /* 0x000ea20000300800 */
[----:B------:R-:W1:Y:S01]  /*7250*/  S2R R240, SR_TID.X ;  /* 0x0000000000f07919 */ /* 0x000e620000002100 */
[----:B----4-:R-:W-:-:S05]  /*7260*/  IMAD.WIDE R246, R3, 0x4, R246 ;  /* 0x0000000403f67825 */ /* 0x010fca00078e02f6 */
[----:B------:R4:W-:Y:S04]  /*7270*/  STL [R1+0xa4], R246 ;  /* 0x0000a4f601007387 */ /* 0x0009e80000100800 */
[----:B------:R3:W-:Y:S04]  /*7280*/  LDGSTS.E [R5+0x10008], desc[UR14][R246.64], P1 ;  /* 0x10008000f6057fae */ /* 0x0007e8000892184e */
[----:B------:R1:W-:Y:S04]  /*7290*/  STL [R1+0x64], R247 ;  /* 0x000064f701007387 */ /* 0x0003e80000100800 */
[----:B----4-:R-:W4:Y:S04]  /*72a0*/  LDL.LU R246, [R1+0x9c] ;  /* 0x00009c0001f67983 */ /* 0x010f280000300800 */
[----:B-1----:R-:W4:Y:S01]  /*72b0*/  LDL.LU R247, [R1+0xa0] ;  /* 0x0000a00001f77983 */ /* 0x002f220000300800 */
[----:B------:R-:W-:-:S04]  /*72c0*/  SHF.R.U32.HI R240, RZ, 0x6, R240 ;  /* 0x00000006fff07819 */ /* 0x000fc800000116f0 */
[----:B------:R-:W-:-:S04]  /*72d0*/  SGXT.U32 R240, R240, 0x1 ;  /* 0x00000001f0f0781a */ /* 0x000fc80000000000 */
[----:B------:R-:W-:-:S04]  /*72e0*/  LOP3.LUT R240, R240, 0xc, RZ, 0xfc, !PT ;  /* 0x0000000cf0f07812 */ /* 0x000fc800078efcff */
[----:B------:R-:W-:-:S04]  /*72f0*/  ISETP.GE.AND P1, PT, R240, R4, PT ;  /* 0x00000004f000720c */ /* 0x000fc80003f26270 */
[----:B---3--:R-:W-:-:S04]  /*7300*/  SEL R5, RZ, 0x4, P1 ;  /* 0x00000004ff057807 */ /* 0x008fc80000800000 */
[----:B------:R-:W-:-:S04]  /*7310*/  SEL R5, R5, RZ, !P0 ;  /* 0x000000ff05057207 */ /* 0x000fc80004000000 */
[----:B------:R-:W-:Y:S02]  /*7320*/  ISETP.NE.U32.AND P1, PT, R5, RZ, PT ;  /* 0x000000ff0500720c */ /* 0x000fe40003f25070 */
[----:B------:R-:W-:-:S05]  /*7330*/  LOP3.LUT R240, R252, 0x30, RZ, 0x3c, !PT ;  /* 0x00000030fcf07812 */ /* 0x000fca00078e3cff */
[----:B------:R-:W-:Y:S01]  /*7340*/  VIADD R5, R240, UR6 ;  /* 0x00000006f0057c36 */ /* 0x000fe20008000000 */
[----:B----4-:R-:W-:-:S04]  /*7350*/  LOP3.LUT R247, R247, R246, RZ, 0x3c, !PT ;  /* 0x000000f6f7f77212 */ /* 0x010fc800078e3cff */
[----:B------:R-:W-:-:S04]  /*7360*/  LOP3.LUT R246, R247, R246, RZ, 0x3c, !PT ;  /* 0x000000f6f7f67212 */ /* 0x000fc800078e3cff */
[----:B------:R-:W-:-:S03]  /*7370*/  LOP3.LUT R247, R247, R246, RZ, 0x3c, !PT ;  /* 0x000000f6f7f77212 */ /* 0x000fc600078e3cff */
[----:B------:R-:W-:-:S05]  /*7380*/  IMAD.WIDE R246, R3, 0x4, R246 ;  /* 0x0000000403f67825 */ /* 0x000fca00078e02f6 */
[----:B------:R-:W-:Y:S04]  /*7390*/  STL [R1+0xa0], R246 ;  /* 0x0000a0f601007387 */ /* 0x000fe80000100800 */
[----:B------:R1:W-:Y:S04]  /*73a0*/  STL [R1+0x9c], R247 ;  /* 0x00009cf701007387 */ /* 0x0003e80000100800 */
[----:B------:R1:W-:Y:S02]  /*73b0*/  LDGSTS.E [R5+0x10000], desc[UR14][R246.64], P1 ;  /* 0x10000000f6057fae */ /* 0x0003e4000892184e */
[----:B-1----:R-:W1:Y:S02]  /*73c0*/  S2R R247, SR_TID.X ;  /* 0x0000000000f77919 */ /* 0x002e640000002100 */
[----:B-1----:R-:W-:-:S04]  /*73d0*/  SHF.R.U32.HI R247, RZ, 0x6, R247 ;  /* 0x00000006fff77819 */ /* 0x002fc800000116f7 */
[----:B------:R-:W-:-:S04]  /*73e0*/  SGXT.U32 R247, R247, 0x1 ;  /* 0x00000001f7f7781a */ /* 0x000fc80000000000 */
[----:B------:R-:W-:Y:S02]  /*73f0*/  LOP3.LUT R246, R247, 0xe, RZ, 0xfc, !PT ;  /* 0x0000000ef7f67812 */ /* 0x000fe400078efcff */
[----:B------:R-:W3:Y:S02]  /*7400*/  LDL.LU R247, [R1+0x60] ;  /* 0x0000600001f77983 */ /* 0x000ee40000300800 */
[----:B------:R-:W-:-:S04]  /*7410*/  ISETP.GE.AND P1, PT, R246, R4, PT ;  /* 0x00000004f600720c */ /* 0x000fc80003f26270 */
[----:B------:R-:W-:-:S04]  /*7420*/  SEL R246, RZ, 0x4, P1 ;  /* 0x00000004fff67807 */ /* 0x000fc80000800000 */
[----:B------:R-:W-:-:S04]  /*7430*/  SEL R246, R246, RZ, !P0 ;  /* 0x000000fff6f67207 */ /* 0x000fc80004000000 */
[----:B------:R-:W-:Y:S01]  /*7440*/  ISETP.NE.U32.AND P1, PT, R246, RZ, PT ;  /* 0x000000fff600720c */ /* 0x000fe20003f25070 */
[----:B--2---:R-:W-:Y:S02]  /*7450*/  IMAD.MOV.U32 R246, RZ, RZ, R241 ;  /* 0x000000fffff67224 */ /* 0x004fe400078e00f1 */
[----:B------:R-:W2:Y:S01]  /*7460*/  LDL.LU R241, [R1+0x8c] ;  /* 0x00008c0001f17983 */ /* 0x000ea20000300800 */
[----:B------:R-:W1:Y:S01]  /*7470*/  S2R R240, SR_TID.X ;  /* 0x0000000000f07919 */ /* 0x000e620000002100 */
[----:B---3--:R-:W-:-:S05]  /*7480*/  IMAD.WIDE R246, R3, 0x4, R246 ;  /* 0x0000000403f67825 */ /* 0x008fca00078e02f6 */
[----:B------:R3:W-:Y:S04]  /*7490*/  STL [R1+0x98], R246 ;  /* 0x000098f601007387 */ /* 0x0007e80000100800 */
[----:B------:R4:W-:Y:S04]  /*74a0*/  LDGSTS.E [R5+0x10008], desc[UR14][R246.64], P1 ;  /* 0x10008000f6057fae */ /* 0x0009e8000892184e */
[----:B------:R1:W-:Y:S04]  /*74b0*/  STL [R1+0x60], R247 ;  /* 0x000060f701007387 */ /* 0x0003e80000100800 */
[----:B---3--:R-:W3:Y:S04]  /*74c0*/  LDL.LU R246, [R1+0x90] ;  /* 0x0000900001f67983 */ /* 0x008ee80000300800 */
[----:B-1----:R-:W3:Y:S01]  /*74d0*/  LDL.LU R247, [R1+0x94] ;  /* 0x0000940001f77983 */ /* 0x002ee20000300800 */
[----:B------:R-:W-:-:S04]  /*74e0*/  SHF.R.U32.HI R240, RZ, 0x6, R240 ;  /* 0x00000006fff07819 */ /* 0x000fc800000116f0 */
[----:B------:R-:W-:-:S04]  /*74f0*/  SGXT.U32 R240, R240, 0x1 ;  /* 0x00000001f0f0781a */ /* 0x000fc80000000000 */
[----:B------:R-:W-:-:S04]  /*7500*/  LOP3.LUT R240, R240, 0x10, RZ, 0xfc, !PT ;  /* 0x00000010f0f07812 */ /* 0x000fc800078efcff */
[----:B------:R-:W-:-:S04]  /*7510*/  ISETP.GE.AND P1, PT, R240, R4, PT ;  /* 0x00000004f000720c */ /* 0x000fc80003f26270 */
[----:B----4-:R-:W-:-:S04]  /*7520*/  SEL R5, RZ, 0x4, P1 ;  /* 0x00000004ff057807 */ /* 0x010fc80000800000 */
[----:B------:R-:W-:-:S04]  /*7530*/  SEL R5, R5, RZ, !P0 ;  /* 0x000000ff05057207 */ /* 0x000fc80004000000 */
[----:B------:R-:W-:Y:S02]  /*7540*/  ISETP.NE.U32.AND P1, PT, R5, RZ, PT ;  /* 0x000000ff0500720c */ /* 0x000fe40003f25070 */
[----:B------:R-:W-:-:S05]  /*7550*/  LOP3.LUT R240, R252, 0x40, RZ, 0x3c, !PT ;  /* 0x00000040fcf07812 */ /* 0x000fca00078e3cff */
[----:B------:R-:W-:Y:S01]  /*7560*/  VIADD R5, R240, UR6 ;  /* 0x00000006f0057c36 */ /* 0x000fe20008000000 */
[----:B---3--:R-:W-:-:S04]  /*7570*/  LOP3.LUT R247, R247, R246, RZ, 0x3c, !PT ;  /* 0x000000f6f7f77212 */ /* 0x008fc800078e3cff */
        /* <DEDUP_REMOVED lines=15> */
[----:B--2---:R-:W-:Y:S01]  /*7670*/  IMAD.MOV.U32 R246, RZ, RZ, R241 ;  /* 0x000000fffff67224 */ /* 0x004fe200078e00f1 */
[----:B------:R-:W1:Y:S03]  /*7680*/  S2R R240, SR_TID.X ;  /* 0x0000000000f07919 */ /* 0x000e660000002100 */
[----:B---3--:R-:W-:-:S05]  /*7690*/  IMAD.WIDE R246, R3, 0x4, R246 ;  /* 0x0000000403f67825 */ /* 0x008fca00078e02f6 */
[----:B------:R2:W-:Y:S04]  /*76a0*/  STL [R1+0x8c], R246 ;  /* 0x00008cf601007387 */ /* 0x0005e80000100800 */
[----:B------:R-:W3:Y:S04]  /*76b0*/  LDL.LU R241, [R1+0x80] ;  /* 0x0000800001f17983 */ /* 0x000ee80000300800 */
[----:B------:R4:W-:Y:S04]  /*76c0*/  LDGSTS.E [R5+0x10008], desc[UR14][R246.64], P1 ;  /* 0x10008000f6057fae */ /* 0x0009e8000892184e */
[----:B------:R1:W-:Y:S04]  /*76d0*/  STL [R1+0x5c], R247 ;  /* 0x00005cf701007387 */ /* 0x0003e80000100800 */
[----:B--2---:R-:W2:Y:S04]  /*76e0*/  LDL.LU R246, [R1+0x84] ;  /* 0x0000840001f67983 */ /* 0x004ea80000300800 */
[----:B-1----:R-:W2:Y:S01]  /*76f0*/  LDL.LU R247, [R1+0x88] ;  /* 0x0000880001f77983 */ /* 0x002ea20000300800 */
        /* <DEDUP_REMOVED lines=9> */
[----:B--2---:R-:W-:-:S04]  /*7790*/  LOP3.LUT R247, R247, R246, RZ, 0x3c, !PT ;  /* 0x000000f6f7f77212 */ /* 0x004fc800078e3cff */
[----:B------:R-:W-:-:S04]  /*77a0*/  LOP3.LUT R246, R247, R246, RZ, 0x3c, !PT ;  /* 0x000000f6f7f67212 */ /* 0x000fc800078e3cff */
[----:B------:R-:W-:-:S03]  /*77b0*/  LOP3.LUT R247, R247, R246, RZ, 0x3c, !PT ;  /* 0x000000f6f7f77212 */ /* 0x000fc600078e3cff */
[----:B------:R-:W-:-:S05]  /*77c0*/  IMAD.WIDE R246, R3, 0x4, R246 ;  /* 0x0000000403f67825 */ /* 0x000fca00078e02f6 */
[----:B------:R-:W-:Y:S04]  /*77d0*/  STL [R1+0x88], R246 ;  /* 0x000088f601007387 */ /* 0x000fe80000100800 */
[----:B------:R1:W-:Y:S04]  /*77e0*/  STL [R1+0x84], R247 ;  /* 0x000084f701007387 */ /* 0x0003e80000100800 */
[----:B------:R1:W-:Y:S04]  /*77f0*/  LDGSTS.E [R5+0x10000], desc[UR14][R246.64], P1 ;  /* 0x10000000f6057fae */ /* 0x0003e8000892184e */
[----:B------:R-:W2:Y:S01]  /*7800*/  LDL.LU R240, [R1+0x7c] ;  /* 0x00007c0001f07983 */ /* 0x000ea20000300800 */
        /* <DEDUP_REMOVED lines=9> */
[----:B---3--:R-:W-:Y:S01]  /*78a0*/  IMAD.MOV.U32 R246, RZ, RZ, R241 ;  /* 0x000000fffff67224 */ /* 0x008fe200078e00f1 */
[----:B------:R-:W-:-:S03]  /*78b0*/  SHF.R.U32.HI R237, RZ, 0x6, R237 ;  /* 0x00000006ffed7819 */ /* 0x000fc600000116ed */
[----:B----4-:R-:W-:-:S05]  /*78c0*/  IMAD.WIDE R246, R3, 0x4, R246 ;  /* 0x0000000403f67825 */ /* 0x010fca00078e02f6 */
[----:B------:R-:W-:Y:S04]  /*78d0*/  STL [R1+0x80], R246 ;  /* 0x000080f601007387 */ /* 0x000fe80000100800 */
[----:B------:R2:W-:Y:S04]  /*78e0*/  LDGSTS.E [R5+0x10008], desc[UR14][R246.64], P1 ;  /* 0x10008000f6057fae */ /* 0x0005e8000892184e */
[----:B------:R1:W-:Y:S04]  /*78f0*/  STL [R1+0x58], R247 ;  /* 0x000058f701007387 */ /* 0x0003e80000100800 */
[----:B-1----:R-:W3:Y:S01]  /*7900*/  LDL.LU R247, [R1+0x78] ;  /* 0x0000780001f77983 */ /* 0x002ee20000300800 */
[----:B------:R-:W-:Y:S01]  /*7910*/  SGXT.U32 R237, R237, 0x1 ;  /* 0x00000001eded781a */ /* 0x000fe20000000000 */
[----:B--2---:R-:W-:-:S02]  /*7920*/  IMAD.MOV.U32 R246, RZ, RZ, R240 ;  /* 0x000000fffff67224 */ /* 0x004fc400078e00f0 */
[----:B------:R-:W2:Y:S01]  /*7930*/  LDL.LU R241, [R1+0x74] ;  /* 0x0000740001f17983 */ /* 0x000ea20000300800 */
[----:B------:R-:W-:-:S04]  /*7940*/  LOP3.LUT R237, R237, 0x18, RZ, 0xfc, !PT ;  /* 0x00000018eded7812 */ /* 0x000fc800078efcff */
[----:B------:R-:W-:-:S04]  /*7950*/  ISETP.GE.AND P1, PT, R237, R4, PT ;  /* 0x00000004ed00720c */ /* 0x000fc80003f26270 */
[----:B------:R-:W-:-:S04]  /*7960*/  SEL R5, RZ, 0x4, P1 ;  /* 0x00000004ff057807 */ /* 0x000fc80000800000 */
[----:B------:R-:W-:-:S04]  /*7970*/  SEL R5, R5, RZ, !P0 ;  /* 0x000000ff05057207 */ /* 0x000fc80004000000 */
[----:B------:R-:W-:Y:S02]  /*7980*/  ISETP.NE.U32.AND P1, PT, R5, RZ, PT ;  /* 0x000000ff0500720c */ /* 0x000fe40003f25070 */
[----:B------:R-:W-:-:S05]  /*7990*/  LOP3.LUT R237, R252, 0x60, RZ, 0x3c, !PT ;  /* 0x00000060fced7812 */ /* 0x000fca00078e3cff */
[----:B------:R-:W-:Y:S02]  /*79a0*/  VIADD R5, R237, UR6 ;  /* 0x00000006ed057c36 */ /* 0x000fe40008000000 */
[----:B---3--:R-:W-:-:S05]  /*79b0*/  IMAD.WIDE R246, R3, 0x4, R246 ;  /* 0x0000000403f67825 */ /* 0x008fca00078e02f6 */
[----:B------:R-:W-:Y:S04]  /*79c0*/  STL [R1+0x7c], R246 ;  /* 0x00007cf601007387 */ /* 0x000fe80000100800 */
[----:B------:R-:W3:Y:S04]  /*79d0*/  LDL.LU R240, [R1+0x6c] ;  /* 0x00006c0001f07983 */ /* 0x000ee80000300800 */
[----:B------:R-:W4:Y:S04]  /*79e0*/  LDL.LU R237, [R1+0x70] ;  /* 0x0000700001ed7983 */ /* 0x000f280000300800 */
        /* <DEDUP_REMOVED lines=12> */
[----:B------:R-:W-:-:S03]  /*7ab0*/  LOP3.LUT R236, R236, 0x1c, RZ, 0xfc, !PT ;  /* 0x0000001cecec7812 */ /* 0x000fc600078efcff */
[----:B---3--:R-:W-:-:S08]  /*7ac0*/  IMAD.WIDE R246, R3, 0x4, R246 ;  /* 0x0000000403f67825 */ /* 0x008fd000078e02f6 */
[----:B------:R1:W-:Y:S01]  /*7ad0*/  LDGSTS.E [R5+0x10008], desc[UR14][R246.64], P1 ;  /* 0x10008000f6057fae */ /* 0x0003e2000892184e */
[----:B------:R-:W-:-:S04]  /*7ae0*/  ISETP.GE.AND P1, PT, R236, R4, PT ;  /* 0x00000004ec00720c */ /* 0x000fc80003f26270 */
[----:B-1----:R-:W-:-:S04]  /*7af0*/  SEL R5, RZ, 0x4, P1 ;  /* 0x00000004ff057807 */ /* 0x002fc80000800000 */
[----:B------:R-:W-:Y:S01]  /*7b00*/  SEL R5, R5, RZ, !P0 ;  /* 0x000000ff05057207 */ /* 0x000fe20004000000 */
[----:B------:R4:W-:Y:S03]  /*7b10*/  STL [R1+0x74], R246 ;  /* 0x000074f601007387 */ /* 0x0009e60000100800 */
[----:B------:R-:W-:Y:S01]  /*7b20*/  ISETP.NE.U32.AND P1, PT, R5, RZ, PT ;  /* 0x000000ff0500720c */ /* 0x000fe20003f25070 */
[----:B------:R1:W-:Y:S01]  /*7b30*/  STL [R1+0x54], R247 ;  /* 0x000054f701007387 */ /* 0x0003e20000100800 */
[----:B------:R-:W-:Y:S01]  /*7b40*/  LOP3.LUT R236, R252, 0x70, RZ, 0x3c, !PT ;  /* 0x00000070fcec7812 */ /* 0x000fe200078e3cff */
[----:B----4-:R-:W-:Y:S02]  /*7b50*/  IMAD.MOV.U32 R246, RZ, RZ, R237 ;  /* 0x000000fffff67224 */ /* 0x010fe400078e00ed */
[----:B-1----:R-:W-:Y:S02]  /*7b60*/  IMAD.MOV.U32 R247, RZ, RZ, R240 ;  /* 0x000000fffff77224 */ /* 0x002fe400078e00f0 */
[----:B------:R-:W-:-:S02]  /*7b70*/  VIADD R5, R236, UR6 ;  /* 0x00000006ec057c36 */ /* 0x000fc40008000000 */
[----:B------:R-:W-:-:S05]  /*7b80*/  IMAD.WIDE R246, R3, 0x4, R246 ;  /* 0x0000000403f67825 */ /* 0x000fca00078e02f6 */
[----:B------:R-:W-:Y:S04]  /*7b90*/  STL [R1+0x70], R246 ;  /* 0x000070f601007387 */ /* 0x000fe80000100800 */
[----:B------:R1:W-:Y:S04]  /*7ba0*/  STL [R1+0x6c], R247 ;  /* 0x00006cf701007387 */ /* 0x0003e80000100800 */
[----:B------:R1:W-:Y:S04]  /*7bb0*/  LDGSTS.E [R5+0x10000], desc[UR14][R246.64], P1 ;  /* 0x10000000f6057fae */ /* 0x0003e8000892184e */
[----:B------:R-:W2:Y:S04]  /*7bc0*/  LDL.LU.64 R236, [R1+0x28] ;  /* 0x0000280001ec7983 */ /* 0x000ea80000300a00 */
[----:B------:R-:W3:Y:S01]  /*7bd0*/  LDL.LU.64 R240, [R1+0x18] ;  /* 0x0000180001f07983 */ /* 0x000ee20000300a00 */
        /* <DEDUP_REMOVED lines=8> */
[----:B------:R-:W-:Y:S02]  /*7c60*/  ISETP.NE.U32.AND P1, PT, R246, RZ, PT ;  /* 0x000000fff600720c */ /* 0x000fe40003f25070 */
[----:B------:R-:W4:Y:S02]  /*7c70*/  LDL.LU R246, [R1+0x50] ;  /* 0x0000500001f67983 */ /* 0x000f240000300800 */
[----:B----4-:R-:W-:-:S04]  /*7c80*/  LOP3.LUT R247, R247, R246, RZ, 0x3c, !PT ;  /* 0x000000f6f7f77212 */ /* 0x010fc800078e3cff */
[----:B------:R-:W-:-:S04]  /*7c90*/  LOP3.LUT R246, R247, R246, RZ, 0x3c, !PT ;  /* 0x000000f6f7f67212 */ /* 0x000fc800078e3cff */
[----:B------:R-:W-:-:S03]  /*7ca0*/  LOP3.LUT R247, R247, R246, RZ, 0x3c, !PT ;  /* 0x000000f6f7f77212 */ /* 0x000fc600078e3cff */
[----:B------:R-:W-:-:S05]  /*7cb0*/  IMAD.WIDE R246, R3, 0x4, R246 ;  /* 0x0000000403f67825 */ /* 0x000fca00078e02f6 */
[----:B------:R1:W-:Y:S04]  /*7cc0*/  LDGSTS.E [R5+0x10008], desc[UR14][R246.64], P1 ;  /* 0x10008000f6057fae */ /* 0x0003e8000892184e */
[----:B------:R-:W-:Y:S01]  /*7cd0*/  STL [R1+0x68], R246 ;  /* 0x000068f601007387 */ /* 0x000fe20000100800 */
[----:B-1----:R-:W1:Y:S03]  /*7ce0*/  S2R R5, SR_TID.X ;  /* 0x0000000000057919 */ /* 0x002e660000002100 */
[----:B------:R4:W-:Y:S01]  /*7cf0*/  STL [R1+0x50], R247 ;  /* 0x000050f701007387 */ /* 0x0009e20000100800 */
[----:B------:R-:W-:Y:S01]  /*7d00*/  ULEA UR6, UR4, UR12, 0xf ;  /* 0x0000000c04067291 */ /* 0x000fe2000f8e783f */
[----:B--2---:R-:W-:-:S02]  /*7d10*/  IMAD.WIDE R236, R2, 0x4, R236 ;  /* 0x0000000402ec7825 */ /* 0x004fc400078e02ec */
[----:B------:R-:W0:Y:S04]  /*7d20*/  LDGDEPBAR ;  /* 0x00000000000079af */ /* 0x000e280000000000 */
[----:B----4-:R-:W2:Y:S01]  /*7d30*/  LDL.LU.64 R246, [R1+0x8] ;  /* 0x0000080001f67983 */ /* 0x010ea20000300a00 */
[----:B-1----:R-:W-:-:S04]  /*7d40*/  LOP3.LUT R5, R5, 0x1f, RZ, 0xc0, !PT ;  /* 0x0000001f05057812 */ /* 0x002fc800078ec0ff */
[----:B------:R-:W-:-:S04]  /*7d50*/  ISETP.GE.AND P1, PT, R5, R4, PT ;  /* 0x000000040500720c */ /* 0x000fc80003f26270 */
[----:B------:R-:W-:-:S04]  /*7d60*/  SEL R5, RZ, 0x4, P1 ;  /* 0x00000004ff057807 */ /* 0x000fc80000800000 */
[----:B------:R-:W-:-:S04]  /*7d70*/  SEL R5, R5, RZ, !P0 ;  /* 0x000000ff05057207 */ /* 0x000fc80004000000 */
[----:B------:R-:W-:Y:S02]  /*7d80*/  ISETP.NE.U32.AND P0, PT, R5, RZ, PT ;  /* 0x000000ff0500720c */ /* 0x000fe40003f05070 */
[----:B------:R-:W4:Y:S01]  /*7d90*/  LDL R5, [R1+0xb0] ;  /* 0x0000b00001057983 */ /* 0x000f220000100800 */
[----:B---3--:R-:W-:-:S04]  /*7da0*/  IMAD.WIDE R240, R2, 0x4, R240 ;  /* 0x0000000402f07825 */ /* 0x008fc800078e02f0 */
[----:B------:R-:W-:-:S04]  /*7db0*/  IMAD.WIDE R250, R2, 0x4, R250 ;  /* 0x0000000402fa7825 */ /* 0x000fc800078e02fa */
        /* <DEDUP_REMOVED lines=18> */
[C---:B------:R-:W-:Y:S01]  /*7ee0*/  IMAD.WIDE R206, R2.reuse, 0x4, R206 ;  /* 0x0000000402ce7825 */ /* 0x040fe200078e02ce */
[----:B------:R1:W-:Y:S03]  /*7ef0*/  STL.64 [R1+0x28], R236 ;  /* 0x000028ec01007387 */ /* 0x0003e60000100a00 */
[C---:B------:R-:W-:Y:S01]  /*7f00*/  IMAD.WIDE R210, R2.reuse, 0x4, R210 ;  /* 0x0000000402d27825 */ /* 0x040fe200078e02d2 */
[----:B------:R3:W-:Y:S03]  /*7f10*/  STL.64 [R1+0x18], R240 ;  /* 0x000018f001007387 */ /* 0x0007e60000100a00 */
        /* <DEDUP_REMOVED lines=8> */
[----:B--2---:R-:W-:-:S05]  /*7fa0*/  IMAD.WIDE R246, R2, 0x4, R246 ;  /* 0x0000000402f67825 */ /* 0x004fca00078e02f6 */
[----:B------:R2:W-:Y:S01]  /*7fb0*/  STL.64 [R1+0x8], R246 ;  /* 0x000008f601007387 */ /* 0x0005e20000100a00 */
[----:B----4-:R-:W-:-:S05]  /*7fc0*/  VIADD R5, R5, UR6 ;  /* 0x0000000605057c36 */ /* 0x010fca0008000000 */
[----:B------:R-:W-:Y:S04]  /*7fd0*/  LDGSTS.E [R5], desc[UR14][R236.64], P0 ;  /* 0x00000000ec057fae */ /* 0x000fe8000812184e */
[----:B------:R-:W-:Y:S04]  /*7fe0*/  LDGSTS.E [R5+0x400], desc[UR14][R240.64], P0 ;  /* 0x00400000f0057fae */ /* 0x000fe8000812184e */
[----:B------:R4:W-:Y:S04]  /*7ff0*/  LDGSTS.E [R5+0x800], desc[UR14][R246.64], P0 ;  /* 0x00800000f6057fae */ /* 0x0009e8000812184e */
[----:B------:R4:W-:Y:S04]  /*8000*/  LDGSTS.E [R5+0xc00], desc[UR14][R250.64], P0 ;  /* 0x00c00000fa057fae */ /* 0x0009e8000812184e */
[----:B------:R4:W-:Y:S04]  /*8010*/  LDGSTS.E [R5+0x1000], desc[UR14][R6.64], P0 ;  /* 0x0100000006057fae */ /* 0x0009e8000812184e */
        /* <DEDUP_REMOVED lines=19> */
[----:B-1----:R-:W4:Y:S04]  /*8150*/  LDL.LU.64 R236, [R1+0x148] ;  /* 0x0001480001ec7983 */ /* 0x002f280000300a00 */
[----:B------:R-:W-:Y:S04]  /*8160*/  LDGSTS.E [R5+0x6000], desc[UR14][R214.64], P0 ;  /* 0x06000000d6057fae */ /* 0x000fe8000812184e */
[----:B---3--:R-:W3:Y:S04]  /*8170*/  LDL.LU.64 R240, [R1+0x140] ;  /* 0x0001400001f07983 */ /* 0x008ee80000300a00 */
[----:B------:R-:W-:Y:S04]  /*8180*/  LDGSTS.E [R5+0x6400], desc[UR14][R218.64], P0 ;  /* 0x06400000da057fae */ /* 0x000fe8000812184e */
[----:B--2---:R-:W4:Y:S04]  /*8190*/  LDL.LU.64 R246, [R1] ;  /* 0x0000000001f67983 */ /* 0x004f280000300a00 */
[----:B------:R-:W-:Y:S04]  /*81a0*/  LDGSTS.E [R5+0x6800], desc[UR14][R222.64], P0 ;  /* 0x06800000de057fae */ /* 0x000fe8000812184e */
[----:B------:R1:W-:Y:S04]  /*81b0*/  STL.64 [R1+0x130], R250 ;  /* 0x000130fa01007387 */ /* 0x0003e80000100a00 */
[----:B------:R-:W-:Y:S04]  /*81c0*/  LDGSTS.E [R5+0x6c00], desc[UR14][R226.64], P0 ;  /* 0x06c00000e2057fae */ /* 0x000fe8000812184e */
[----:B------:R-:W-:Y:S04]  /*81d0*/  LDGSTS.E [R5+0x7000], desc[UR14][R230.64], P0 ;  /* 0x07000000e6057fae */ /* 0x000fe8000812184e */
[----:B-1----:R-:W2:Y:S04]  /*81e0*/  LDL.LU.64 R250, [R1+0x10] ;  /* 0x0000100001fa7983 */ /* 0x002ea80000300a00 */
[----:B------:R1:W-:Y:S04]  /*81f0*/  STL.64 [R1+0x138], R6 ;  /* 0x0001380601007387 */ /* 0x0003e80000100a00 */
[----:B------:R-:W-:Y:S04]  /*8200*/  LDGSTS.E [R5+0x7400], desc[UR14][R234.64], P0 ;  /* 0x07400000ea057fae */ /* 0x000fe8000812184e */
[----:B------:R-:W-:Y:S04]  /*8210*/  LDGSTS.E [R5+0x7800], desc[UR14][R242.64], P0 ;  /* 0x07800000f2057fae */ /* 0x000fe8000812184e */
[----:B-1----:R-:W3:Y:S04]  /*8220*/  LDL.LU.64 R6, [R1+0x20] ;  /* 0x0000200001067983 */ /* 0x002ee80000300a00 */
[----:B------:R1:W-:Y:S04]  /*8230*/  LDGSTS.E [R5+0x7c00], desc[UR14][R238.64], P0 ;  /* 0x07c00000ee057fae */ /* 0x0003e8000812184e */
[----:B------:R-:W1:Y:S01]  /*8240*/  LDL R5, [R1+0x12c] ;  /* 0x00012c0001057983 */ /* 0x000e620000100800 */
[----:B----4-:R-:W-:-:S04]  /*8250*/  IMAD.WIDE R246, R2, 0x4, R246 ;  /* 0x0000000402f67825 */ /* 0x010fc800078e02f6 */
[----:B--2---:R-:W-:-:S04]  /*8260*/  IMAD.WIDE R250, R2, 0x4, R250 ;  /* 0x0000000402fa7825 */ /* 0x004fc800078e02fa */
[----:B---3--:R-:W-:-:S05]  /*8270*/  IMAD.WIDE R6, R2, 0x4, R6 ;  /* 0x0000000402067825 */ /* 0x008fca00078e0206 */
[----:B------:R2:W-:Y:S04]  /*8280*/  STL.64 [R1+0x20], R6 ;  /* 0x0000200601007387 */ /* 0x0005e80000100a00 */
[----:B------:R3:W-:Y:S01]  /*8290*/  STL.64 [R1+0x10], R250 ;  /* 0x000010fa01007387 */ /* 0x0007e20000100a00 */
[----:B-1----:R-:W-:-:S03]  /*82a0*/  VIADD R5, R5, UR6 ;  /* 0x0000000605057c36 */ /* 0x002fc60008000000 */
[----:B------:R1:W-:Y:S04]  /*82b0*/  STL.64 [R1], R246 ;  /* 0x000000f601007387 */ /* 0x0003e80000100a00 */
[----:B------:R4:W-:Y:S04]  /*82c0*/  LDGSTS.E [R5+0x200], desc[UR14][R6.64], P0 ;  /* 0x0020000006057fae */ /* 0x0009e8000812184e */
[----:B------:R4:W-:Y:S04]  /*82d0*/  LDGSTS.E [R5+0x600], desc[UR14][R250.64], P0 ;  /* 0x00600000fa057fae */ /* 0x0009e8000812184e */
[----:B------:R4:W-:Y:S04]  /*82e0*/  LDGSTS.E [R5+0xa00], desc[UR14][R246.64], P0 ;  /* 0x00a00000f6057fae */ /* 0x0009e8000812184e */
[----:B--2---:R4:W5:Y:S04]  /*82f0*/  LDL.LU.64 R6, [R1+0x138] ;  /* 0x0001380001067983 */ /* 0x0049680000300a00 */
[----:B---3--:R4:W5:Y:S04]  /*8300*/  LDL.LU.64 R250, [R1+0x130] ;  /* 0x0001300001fa7983 */ /* 0x0089680000300a00 */
[----:B-1----:R-:W2:Y:S01]  /*8310*/  LDL R246, [R1+0xb8] ;  /* 0x0000b80001f67983 */ /* 0x002ea20000100800 */
[----:B------:R-:W-:-:S04]  /*8320*/  IMAD.WIDE R248, R2, 0x4, R248 ;  /* 0x0000000402f87825 */ /* 0x000fc800078e02f8 */
[C---:B------:R-:W-:Y:S01]  /*8330*/  IMAD.WIDE R8, R2.reuse, 0x4, R8 ;  /* 0x0000000402087825 */ /* 0x040fe200078e0208 */
[----:B------:R4:W-:Y:S03]  /*8340*/  LDGSTS.E [R5+0xe00], desc[UR14][R248.64], P0 ;  /* 0x00e00000f8057fae */ /* 0x0009e6000812184e */
        /* <DEDUP_REMOVED lines=47> */
[----:B------:R-:W-:Y:S01]  /*8640*/  UIADD3 UR5, UR5, 0x1, URZ ;  /* 0x0000000105057890 */ /* 0x000fe2000fffe03f */
[----:B------:R4:W-:Y:S02]  /*8650*/  LDGSTS.E [R5+0x6e00], desc[UR14][R228.64], P0 ;  /* 0x06e00000e4057fae */ /* 0x0009e4000812184e */
[----:B------:R-:W-:-:S02]  /*8660*/  IMAD.WIDE R244, R2, 0x4, R244 ;  /* 0x0000000402f47825 */ /* 0x000fc400078e02f4 */
[----:B------:R4:W-:Y:S02]  /*8670*/  LDGSTS.E [R5+0x7200], desc[UR14][R232.64], P0 ;  /* 0x07200000e8057fae */ /* 0x0009e4000812184e */
[C---:B------:R-:W-:Y:S02]  /*8680*/  IMAD.WIDE R236, R2.reuse, 0x4, R236 ;  /* 0x0000000402ec7825 */ /* 0x040fe400078e02ec */
[----:B------:R4:W-:Y:S02]  /*8690*/  LDGSTS.E [R5+0x7600], desc[UR14][R244.64], P0 ;  /* 0x07600000f4057fae */ /* 0x0009e4000812184e */
[----:B------:R-:W-:Y:S02]  /*86a0*/  IMAD.WIDE R240, R2, 0x4, R240 ;  /* 0x0000000402f07825 */ /* 0x000fe400078e02f0 */
[----:B------:R4:W-:Y:S04]  /*86b0*/  LDGSTS.E [R5+0x7a00], desc[UR14][R236.64], P0 ;  /* 0x07a00000ec057fae */ /* 0x0009e8000812184e */
[----:B------:R4:W-:Y:S01]  /*86c0*/  LDGSTS.E [R5+0x7e00], desc[UR14][R240.64], P0 ;  /* 0x07e00000f0057fae */ /* 0x0009e2000812184e */
[----:B------:R-:W-:-:S03]  /*86d0*/  VIADD R4, R4, 0xffffffe0 ;  /* 0xffffffe004047836 */ /* 0x000fc60000000000 */
[----:B------:R-:W0:Y:S01]  /*86e0*/  LDGDEPBAR ;  /* 0x00000000000079af */ /* 0x000e220000000000 */
[----:B--2---:R-:W-:-:S13]  /*86f0*/  ISETP.NE.U32.AND P0, PT, R246, UR5, PT ;  /* 0x00000005f6007c0c */ /* 0x004fda000bf05070 */
[----:B----4-:R-:W-:Y:S05]  /*8700*/  @P0 BRA `(.L_x_1) ;  /* 0xffffffe000d40947 */ /* 0x010fea000383ffff */
.L_x_0:
[----:B-----5:R-:W2:Y:S01]  /*8710*/  LDL.LU R5, [R1+0xc0] ;  /* 0x0000c00001057983 */ /* 0x020ea20000300800 */
[----:B------:R-:W1:Y:S01]  /*8720*/  S2R R246, SR_TID.X ;  /* 0x0000000000f67919 */ /* 0x000e620000002100 */
[----:B------:R-:W-:Y:S02]  /*8730*/  WARPGROUP.DEPBAR.LE gsb0, 0x0 ;  /* 0x00008000000079c5 */ /* 0x000fe40000010000 */
[----:B------:R-:W-:-:S04]  /*8740*/  DEPBAR.LE SB0, 0x0 ;  /* 0x000080000000791a */ /* 0x000fc80000000000 */
[----:B------:R-:W2:Y:S01]  /*8750*/  LDL.LU R221, [R1+0x128] ;  /* 0x0001280001dd7983 */ /* 0x000ea20000300800 */
[----:B------:R-:W-:Y:S01]  /*8760*/  ULDC UR4, c[0x0][0x22c] ;  /* 0x00008b0000047ab9 */ /* 0x000fe20000000800 */
[----:B------:R-:W-:Y:S01]  /*8770*/  ULDC UR5, c[0x0][0x22c] ;  /* 0x00008b0000057ab9 */ /* 0x000fe20000000800 */
[----:B------:R-:W-:Y:S01]  /*8780*/  ULDC.64 UR6, c[0x0][0x220] ;  /* 0x0000880000067ab9 */ /* 0x000fe20000000a00 */
[----:B------:R-:W3:Y:S01]  /*8790*/  LDL.LU R250, [R1+0xc4] ;  /* 0x0000c40001fa7983 */ /* 0x000ee20000300800 */
[C---:B-1----:R-:W-:Y:S02]  /*87a0*/  IMAD.SHL.U32 R2, R246.reuse, 0x8, RZ ;  /* 0x00000008f6027824 */ /* 0x042fe400078e00ff */
[----:B------:R-:W-:Y:S01]  /*87b0*/  IMAD.SHL.U32 R3, R246, 0x80, RZ ;  /* 0x00000080f6037824 */ /* 0x000fe200078e00ff */
[----:B------:R-:W-:Y:S02]  /*87c0*/  SHF.R.U32.HI R217, RZ, 0x6, R246 ;  /* 0x00000006ffd97819 */ /* 0x000fe400000116f6 */
[----:B------:R-:W-:-:S02]  /*87d0*/  LOP3.LUT R2, R2, 0x380, RZ, 0xc0, !PT ;  /* 0x0000038002027812 */ /* 0x000fc400078ec0ff */
[----:B------:R-:W-:Y:S02]  /*87e0*/  LOP3.LUT R3, R3, 0x400, RZ, 0xc0, !PT ;  /* 0x0000040003037812 */ /* 0x000fe400078ec0ff */
[----:B------:R-:W-:Y:S02]  /*87f0*/  SGXT.U32 R217, R217, 0x1 ;  /* 0x00000001d9d9781a */ /* 0x000fe40000000000 */
[----:B------:R-:W-:Y:S02]  /*8800*/  IADD3 R156, R2, UR12, R3 ;  /* 0x0000000c029c7c10 */ /* 0x000fe4000fffe003 */
[C-C-:B------:R-:W-:Y:S02]  /*8810*/  LOP3.LUT R3, R0.reuse, 0xfe, R217.reuse, 0xfe, !PT ;  /* 0x000000fe00037812 */ /* 0x140fe400078efed9 */
[----:B------:R-:W-:-:S03]  /*8820*/  LOP3.LUT R215, R0, 0xec, R217, 0xfe, !PT ;  /* 0x000000ec00d77812 */ /* 0x000fc600078efed9 */
[----:B------:R-:W-:Y:S04]  /*8830*/  STL [R1+0x20], R3 ;  /* 0x0000200301007387 */ /* 0x000fe80000100800 */
[----:B------:R1:W-:Y:S02]  /*8840*/  STL [R1], R215 ;  /* 0x000000d701007387 */ /* 0x0003e40000100800 */
[----:B-1----:R-:W-:-:S05]  /*8850*/  LOP3.LUT R215, R0, 0xee, R217, 0xfe, !PT ;  /* 0x000000ee00d77812 */ /* 0x002fca00078efed9 */
[----:B------:R1:W-:Y:S02]  /*8860*/  STL [R1+0x4], R215 ;  /* 0x000004d701007387 */ /* 0x0003e40000100800 */
        /* <DEDUP_REMOVED lines=12> */
[----:B-1----:R-:W1:Y:S01]  /*8930*/  S2R R215, SR_TID.X ;  /* 0x0000000000d77919 */ /* 0x002e620000002100 */
[C---:B------:R-:W-:Y:S02]  /*8940*/  LOP3.LUT R2, R0.reuse, R217, RZ, 0xfc, !PT ;  /* 0x000000d900027212 */ /* 0x040fe400078efcff */
[C-C-:B------:R-:W-:Y:S02]  /*8950*/  LOP3.LUT R3, R0.reuse, 0x2, R217.reuse, 0xfe, !PT ;  /* 0x0000000200037812 */ /* 0x140fe400078efed9 */
[C-C-:B------:R-:W-:Y:S02]  /*8960*/  LOP3.LUT R153, R0.reuse, 0x4, R217.reuse, 0xfe, !PT ;  /* 0x0000000400997812 */ /* 0x140fe400078efed9 */
[C-C-:B------:R-:W-:Y:S02]  /*8970*/  LOP3.LUT R155, R0.reuse, 0x6, R217.reuse, 0xfe, !PT ;  /* 0x00000006009b7812 */ /* 0x140fe400078efed9 */
[----:B------:R-:W-:-:S02]  /*8980*/  LOP3.LUT R154, R0, 0x8, R217, 0xfe, !PT ;  /* 0x00000008009a7812 */ /* 0x000fc400078efed9 */
[C-C-:B------:R-:W-:Y:S02]  /*8990*/  LOP3.LUT R152, R0.reuse, 0xa, R217.reuse, 0xfe, !PT ;  /* 0x0000000a00987812 */ /* 0x140fe400078efed9 */
[C-C-:B------:R-:W-:Y:S02]  /*89a0*/  LOP3.LUT R23, R0.reuse, 0xc, R217.reuse, 0xfe, !PT ;  /* 0x0000000c00177812 */ /* 0x140fe400078efed9 */
        /* <DEDUP_REMOVED lines=62> */
[----:B--2---:R-:W-:Y:S02]  /*8d90*/  ISETP.GE.AND P0, PT, R221, R5, PT ;  /* 0x00000005dd00720c */ /* 0x004fe40003f06270 */
        /* <DEDUP_REMOVED lines=49> */
[----:B------:R-:W-:Y:S01]  /*90b0*/  LOP3.LUT R0, R0, 0xfc, R217, 0xfe, !PT ;  /* 0x000000fc00007812 */ /* 0x000fe200078efed9 */
[----:B-1----:R-:W-:Y:S01]  /*90c0*/  IMAD.SHL.U32 R215, R215, 0x10, RZ ;  /* 0x00000010d7d77824 */ /* 0x002fe200078e00ff */
[----:B------:R-:W1:Y:S04]  /*90d0*/  S2R R217, SR_TID.X ;  /* 0x0000000000d97919 */ /* 0x000e680000002100 */
[----:B------:R-:W-:-:S05]  /*90e0*/  LOP3.LUT R215, R215, 0x70, RZ, 0xc0, !PT ;  /* 0x00000070d7d77812 */ /* 0x000fca00078ec0ff */
[----:B------:R-:W-:Y:S01]  /*90f0*/  IMAD.IADD R156, R215, 0x1, R156 ;  /* 0x00000001d79c7824 */ /* 0x000fe200078e029c */
[----:B------:R-:W-:Y:S01]  /*9100*/  BAR.SYNC.DEFER_BLOCKING 0x0 ;  /* 0x0000000000007b1d */ /* 0x000fe20000010000 */
[----:B------:R-:W-:Y:S02]  /*9110*/  ISETP.LT.AND P5, PT, R157, UR4, !P0 ;  /* 0x000000049d007c0c */ /* 0x000fe4000c7a1270 */
[----:B------:R-:W-:-:S05]  /*9120*/  ISETP.LT.AND P4, PT, R207, UR5, !P0 ;  /* 0x00000005cf007c0c */ /* 0x000fca000c781270 */
[----:B------:R-:W2:Y:S01]  /*9130*/  LDC R207, c[0x0][0x248] ;  /* 0x00009200ffcf7b82 */ /* 0x000ea20000000800 */
[----:B------:R-:W-:Y:S01]  /*9140*/  ULDC UR4, c[0x0][0x244] ;  /* 0x0000910000047ab9 */ /* 0x000fe20000000800 */
[----:B---3--:R-:W-:Y:S01]  /*9150*/  ISETP.LT.AND P2, PT, R2, R250, !P0 ;  /* 0x000000fa0200720c */ /* 0x008fe20004741270 */
[----:B------:R-:W-:Y:S01]  /*9160*/  ULDC UR5, c[0x0][0x22c] ;  /* 0x00008b0000057ab9 */ /* 0x000fe20000000800 */
[----:B------:R-:W-:Y:S01]  /*9170*/  STSM.16.M88.4 [R156], R24 ;  /* 0x000000189c007844 */ /* 0x000fe20000000200 */
[----:B-1----:R-:W-:-:S04]  /*9180*/  LOP3.LUT R215, R217, 0x7f, RZ, 0xc0, !PT ;  /* 0x0000007fd9d77812 */ /* 0x002fc800078ec0ff */
[----:B------:R-:W-:Y:S01]  /*9190*/  LEA R157, R215, UR12, 0x4 ;  /* 0x0000000cd79d7c11 */ /* 0x000fe2000f8e20ff */
[----:B------:R-:W-:Y:S06]  /*91a0*/  BAR.SYNC.DEFER_BLOCKING 0x0 ;  /* 0x0000000000007b1d */ /* 0x000fec0000010000 */
[----:B------:R-:W1:Y:S02]  /*91b0*/  LDS.128 R24, [R157] ;  /* 0x000000009d187984 */ /* 0x000e640000000c00 */
[----:B------:R-:W-:Y:S06]  /*91c0*/  BAR.SYNC.DEFER_BLOCKING 0x0 ;  /* 0x0000000000007b1d */ /* 0x000fec0000010000 */
[----:B------:R-:W-:Y:S02]  /*91d0*/  STSM.16.M88.4 [R156], R28 ;  /* 0x0000001c9c007844 */ /* 0x000fe40000000200 */
[----:B------:R-:W-:Y:S06]  /*91e0*/  BAR.SYNC.DEFER_BLOCKING 0x0 ;  /* 0x0000000000007b1d */ /* 0x000fec0000010000 */
[----:B------:R-:W3:Y:S02]  /*91f0*/  LDS.128 R28, [R157] ;  /* 0x000000009d1c7984 */ /* 0x000ee40000000c00 */
[----:B------:R-:W-:Y:S06]  /*9200*/  BAR.SYNC.DEFER_BLOCKING 0x0 ;  /* 0x0000000000007b1d */ /* 0x000fec0000010000 */
[----:B------:R-:W-:Y:S02]  /*9210*/  STSM.16.M88.4 [R156], R32 ;  /* 0x000000209c007844 */ /* 0x000fe40000000200 */
[----:B------:R-:W-:Y:S06]  /*9220*/  BAR.SYNC.DEFER_BLOCKING 0x0 ;  /* 0x0000000000007b1d */ /* 0x000fec0000010000 */
[----:B------:R-:W4:Y:S02]  /*9230*/  LDS.128 R32, [R157] ;  /* 0x000000009d207984 */ /* 0x000f240000000c00 */
        /* <DEDUP_REMOVED lines=112> */
[----:B------:R-:W-:Y:S01]  /*9940*/  BAR.SYNC.DEFER_BLOCKING 0x0 ;  /* 0x0000000000007b1d */ /* 0x000fe20000010000 */
[----:B------:R-:W-:-:S02]  /*9950*/  IMAD R217, R221, UR4, RZ ;  /* 0x00000004ddd97c24 */ /* 0x000fc4000f8e02ff */
[----:B--2---:R-:W-:-:S03]  /*9960*/  IMAD R221, R2, R207, RZ ;  /* 0x000000cf02dd7224 */ /* 0x004fc600078e02ff */
[----:B------:R-:W-:Y:S01]  /*9970*/  LEA R215, P1, R217, UR6, 0x2 ;  /* 0x00000006d9d77c11 */ /* 0x000fe2000f8210ff */
[----:B------:R-:W-:Y:S01]  /*9980*/  ULDC UR4, c[0x0][0x22c] ;  /* 0x00008b0000047ab9 */ /* 0x000fe20000000800 */
[----:B------:R-:W-:Y:S02]  /*9990*/  IMAD R250, R3, R207, RZ ;  /* 0x000000cf03fa7224 */ /* 0x000fe400078e02ff */
[----:B------:R-:W-:Y:S01]  /*99a0*/  LEA.HI.X.SX32 R217, R217, UR7, 0x2, P1 ;  /* 0x00000007d9d97c11 */ /* 0x000fe200088f16ff */
[----:B------:R2:W-:Y:S01]  /*99b0*/  STSM.16.M88.4 [R156], R148 ;  /* 0x000000949c007844 */ /* 0x0005e20000000200 */
[----:B------:R-:W-:Y:S01]  /*99c0*/  BAR.SYNC.DEFER_BLOCKING 0x0 ;  /* 0x0000000000007b1d */ /* 0x000fe20000010000 */
[----:B------:R-:W-:Y:S02]  /*99d0*/  LEA R2, P1, R221, R215, 0x2 ;  /* 0x000000d7dd027211 */ /* 0x000fe400078210ff */
[----:B------:R-:W-:Y:S02]  /*99e0*/  ISETP.LT.AND P3, PT, R3, UR4, !P0 ;  /* 0x0000000403007c0c */ /* 0x000fe4000c761270 */
[----:B------:R-:W-:Y:S01]  /*99f0*/  LEA.HI.X.SX32 R3, R221, R217, 0x2, P1 ;  /* 0x000000d9dd037211 */ /* 0x000fe200008f16ff */
[----:B------:R-:W-:-:S02]  /*9a00*/  ULDC UR4, c[0x0][0x22c] ;  /* 0x00008b0000047ab9 */ /* 0x000fc40000000800 */
[C---:B------:R-:W-:Y:S01]  /*9a10*/  ISETP.LT.AND P1, PT, R153.reuse, UR4, !P0 ;  /* 0x0000000499007c0c */ /* 0x040fe2000c721270 */
[----:B------:R-:W-:Y:S01]  /*9a20*/  IMAD R153, R153, R207, RZ ;  /* 0x000000cf99997224 */ /* 0x000fe200078e02ff */
[----:B------:R-:W-:Y:S01]  /*9a30*/  ULDC UR4, c[0x0][0x22c] ;  /* 0x00008b0000047ab9 */ /* 0x000fe20000000800 */
[C---:B--2---:R-:W-:Y:S01]  /*9a40*/  LEA R148, P6, R250.reuse, R215, 0x2 ;  /* 0x000000d7fa947211 */ /* 0x044fe200078c10ff */
[----:B------:R-:W2:Y:S03]  /*9a50*/  LDL.LU R156, [R1+0x14] ;  /* 0x00001400019c7983 */ /* 0x000ea60000300800 */
[----:B------:R-:W-:Y:S02]  /*9a60*/  LEA.HI.X.SX32 R149, R250, R217, 0x2, P6 ;  /* 0x000000d9fa957211 */ /* 0x000fe400030f16ff */
[C---:B------:R-:W-:Y:S01]  /*9a70*/  ISETP.LT.AND P6, PT, R155.reuse, UR4, !P0 ;  /* 0x000000049b007c0c */ /* 0x040fe2000c7c1270 */
[----:B------:R-:W-:Y:S01]  /*9a80*/  IMAD R155, R155, R207, RZ ;  /* 0x000000cf9b9b7224 */ /* 0x000fe200078e02ff */
[----:B------:R-:W-:Y:S01]  /*9a90*/  ULDC UR4, c[0x0][0x22c] ;  /* 0x00008b0000047ab9 */ /* 0x000fe20000000800 */
[----:B------:R-:W2:Y:S04]  /*9aa0*/  LDL.LU R250, [R1+0x10] ;  /* 0x0000100001fa7983 */ /* 0x000ea80000300800 */
[----:B-1----:R1:W-:Y:S04]  /*9ab0*/  @P2 STG.E desc[UR14][R2.64], R24 ;  /* 0x0000001802002986 */ /* 0x0023e8000c10190e */
[----:B------:R3:W-:Y:S01]  /*9ac0*/  @P3 STG.E desc[UR14][R148.64], R25 ;  /* 0x0000001994003986 */ /* 0x0007e2000c10190e */
[----:B-1----:R-:W-:-:S02]  /*9ad0*/  LEA R2, P2, R153, R215, 0x2 ;  /* 0x000000d799027211 */ /* 0x002fc400078410ff */
[----:B------:R-:W-:Y:S02]  /*9ae0*/  LEA R24, P3, R155, R215, 0x2 ;  /* 0x000000d79b187211 */ /* 0x000fe400078610ff */
[----:B------:R-:W-:Y:S02]  /*9af0*/  LEA.HI.X.SX32 R3, R153, R217, 0x2, P2 ;  /* 0x000000d999037211 */ /* 0x000fe400010f16ff */
[C---:B------:R-:W-:Y:S01]  /*9b00*/  ISETP.LT.AND P2, PT, R154.reuse, UR4, !P0 ;  /* 0x000000049a007c0c */ /* 0x040fe2000c741270 */
[----:B------:R-:W-:Y:S01]  /*9b10*/  IMAD R154, R154, R207, RZ ;  /* 0x000000cf9a9a7224 */ /* 0x000fe200078e02ff */
[----:B------:R-:W-:Y:S01]  /*9b20*/  ULDC UR4, c[0x0][0x22c] ;  /* 0x00008b0000047ab9 */ /* 0x000fe20000000800 */
[----:B---3--:R-:W-:Y:S01]  /*9b30*/  LEA.HI.X.SX32 R25, R155, R217, 0x2, P3 ;  /* 0x000000d99b197211 */ /* 0x008fe200018f16ff */
[----:B------:R1:W-:Y:S01]  /*9b40*/  @P1 STG.E desc[UR14][R2.64], R26 ;  /* 0x0000001a02001986 */ /* 0x0003e2000c10190e */
[C---:B------:R-:W-:Y:S01]  /*9b50*/  ISETP.LT.AND P3, PT, R152.reuse, UR4, !P0 ;  /* 0x0000000498007c0c */ /* 0x040fe2000c761270 */
[-C--:B------:R-:W-:Y:S01]  /*9b60*/  IMAD R152, R152, R207.reuse, RZ ;  /* 0x000000cf98987224 */ /* 0x080fe200078e02ff */
[----:B------:R-:W-:Y:S01]  /*9b70*/  ULDC UR4, c[0x0][0x22c] ;  /* 0x00008b0000047ab9 */ /* 0x000fe20000000800 */
[----:B------:R3:W-:Y:S01]  /*9b80*/  @P6 STG.E desc[UR14][R24.64], R27 ;  /* 0x0000001b18006986 */ /* 0x0007e2000c10190e */
[----:B------:R-:W-:-:S03]  /*9b90*/  IMAD R148, R21, R207, RZ ;  /* 0x000000cf15947224 */ /* 0x000fc600078e02ff */
[----:B------:R-:W2:Y:S01]  /*9ba0*/  LDL.LU R153, [R1+0x8] ;  /* 0x0000080001997983 */ /* 0x000ea20000300800 */
[----:B-1----:R-:W-:Y:S01]  /*9bb0*/  LEA R2, P1, R154, R215, 0x2 ;  /* 0x000000d79a027211 */ /* 0x002fe200078210ff */
[----:B------:R-:W-:Y:S02]  /*9bc0*/  IMAD R26, R22, R207, RZ ;  /* 0x000000cf161a7224 */ /* 0x000fe400078e02ff */
[----:B------:R-:W2:Y:S01]  /*9bd0*/  LDL.LU R155, [R1+0x4] ;  /* 0x00000400019b7983 */ /* 0x000ea20000300800 */
[----:B------:R-:W-:Y:S02]  /*9be0*/  LEA.HI.X.SX32 R3, R154, R217, 0x2, P1 ;  /* 0x000000d99a037211 */ /* 0x000fe400008f16ff */
[C---:B---3--:R-:W-:Y:S01]  /*9bf0*/  LEA R24, P6, R152.reuse, R215, 0x2 ;  /* 0x000000d798187211 */ /* 0x048fe200078c10ff */
[----:B------:R-:W3:Y:S01]  /*9c00*/  LDL.LU R154, [R1+0xc] ;  /* 0x00000c00019a7983 */ /* 0x000ee20000300800 */
[C---:B------:R-:W-:Y:S01]  /*9c10*/  ISETP.LT.AND P1, PT, R23.reuse, UR4, !P0 ;  /* 0x0000000417007c0c */ /* 0x040fe2000c721270 */
[----:B------:R-:W-:Y:S01]  /*9c20*/  IMAD R23, R23, R207, RZ ;  /* 0x000000cf17177224 */ /* 0x000fe200078e02ff */
[----:B------:R-:W-:Y:S01]  /*9c30*/  ULDC UR4, c[0x0][0x22c] ;  /* 0x00008b0000047ab9 */ /* 0x000fe20000000800 */
[----:B------:R-:W-:Y:S01]  /*9c40*/  LEA.HI.X.SX32 R25, R152, R217, 0x2, P6 ;  /* 0x000000d998197211 */ /* 0x000fe200030f16ff */
[----:B------:R1:W-:Y:S01]  /*9c50*/  @P2 STG.E desc[UR14][R2.64], R28 ;  /* 0x0000001c02002986 */ /* 0x0003e2000c10190e */
[----:B------:R-:W-:Y:S01]  /*9c60*/  ISETP.LT.AND P6, PT, R22, UR4, !P0 ;  /* 0x0000000416007c0c */ /* 0x000fe2000c7c1270 */
[----:B------:R-:W-:-:S02]  /*9c70*/  ULDC UR4, c[0x0][0x22c] ;  /* 0x00008b0000047ab9 */ /* 0x000fc40000000800 */
[----:B------:R4:W-:Y:S01]  /*9c80*/  @P3 STG.E desc[UR14][R24.64], R29 ;  /* 0x0000001d18003986 */ /* 0x0009e2000c10190e */
[----:B------:R-:W-:-:S03]  /*9c90*/  LEA R22, P3, R26, R215, 0x2 ;  /* 0x000000d71a167211 */ /* 0x000fc600078610ff */
[----:B------:R-:W2:Y:S01]  /*9ca0*/  LDL.LU R152, [R1] ;  /* 0x0000000001987983 */ /* 0x000ea20000300800 */
[----:B-1----:R-:W-:-:S04]  /*9cb0*/  LEA R2, P2, R23, R215, 0x2 ;  /* 0x000000d717027211 */ /* 0x002fc800078410ff */
[-C--:B------:R-:W-:Y:S02]  /*9cc0*/  LEA.HI.X.SX32 R3, R23, R217.reuse, 0x2, P2 ;  /* 0x000000d917037211 */ /* 0x080fe400010f16ff */
[----:B------:R-:W-:Y:S01]  /*9cd0*/  ISETP.LT.AND P2, PT, R21, UR4, !P0 ;  /* 0x0000000415007c0c */ /* 0x000fe2000c741270 */
[----:B------:R-:W-:Y:S01]  /*9ce0*/  ULDC UR4, c[0x0][0x22c] ;  /* 0x00008b0000047ab9 */ /* 0x000fe20000000800 */
[----:B------:R-:W-:Y:S01]  /*9cf0*/  LEA.HI.X.SX32 R23, R26, R217, 0x2, P3 ;  /* 0x000000d91a177211 */ /* 0x000fe200018f16ff */
[----:B------:R1:W-:Y:S01]  /*9d00*/  @P1 STG.E desc[UR14][R2.64], R30 ;  /* 0x0000001e02001986 */ /* 0x0003e2000c10190e */
[CC--:B------:R-:W-:Y:S01]  /*9d10*/  IMAD R26, R20.reuse, R207.reuse, RZ ;  /* 0x000000cf141a7224 */ /* 0x0c0fe200078e02ff */
[----:B------:R-:W-:Y:S01]  /*9d20*/  ISETP.LT.AND P3, PT, R20, UR4, !P0 ;  /* 0x0000000414007c0c */ /* 0x000fe2000c761270 */
[----:B------:R-:W-:Y:S01]  /*9d30*/  ULDC UR4, c[0x0][0x22c] ;  /* 0x00008b0000047ab9 */ /* 0x000fe20000000800 */
[----:B------:R1:W-:Y:S01]  /*9d40*/  @P6 STG.E desc[UR14][R22.64], R31 ;  /* 0x0000001f16006986 */ /* 0x0003e2000c10190e */
[----:B----4-:R-:W-:Y:S01]  /*9d50*/  IMAD R24, R19, R207, RZ ;  /* 0x000000cf13187224 */ /* 0x010fe200078e02ff */
[----:B------:R-:W-:-:S02]  /*9d60*/  LEA R20, P6, R26, R215, 0x2 ;  /* 0x000000d71a147211 */ /* 0x000fc400078c10ff */
        /* <DEDUP_REMOVED lines=10> */
[----:B------:R-:W-:Y:S01]  /*9e10*/  IMAD R22, R17, R207, RZ ;  /* 0x000000cf11167224 */ /* 0x000fe200078e02ff */
        /* <DEDUP_REMOVED lines=19> */
[C---:B------:R-:W-:Y:S01]  /*9f50*/  IMAD R22, R14.reuse, R207, RZ ;  /* 0x000000cf0e167224 */ /* 0x040fe200078e02ff */
[----:B------:R-:W-:Y:S01]  /*9f60*/  ISETP.LT.AND P6, PT, R14, UR4, !P0 ;  /* 0x000000040e007c0c */ /* 0x000fe2000c7c1270 */
[----:B------:R-:W-:Y:S01]  /*9f70*/  IMAD R18, R207, 0x20, R221 ;  /* 0x00000020cf127824 */ /* 0x000fe200078e02dd */
[----:B------:R4:W-:Y:S01]  /*9f80*/  @P3 STG.E desc[UR14][R16.64], R37 ;  /* 0x0000002510003986 */ /* 0x0009e2000c10190e */
[----:B------:R-:W-:Y:S01]  /*9f90*/  ULDC UR4, c[0x0][0x22c] ;  /* 0x00008b0000047ab9 */ /* 0x000fe20000000800 */
[----:B------:R-:W-:-:S02]  /*9fa0*/  LEA R14, P3, R22, R215, 0x2 ;  /* 0x000000d7160e7211 */ /* 0x000fc400078610ff */
[----:B-1----:R-:W-:-:S04]  /*9fb0*/  LEA R2, P2, R20, R215, 0x2 ;  /* 0x000000d714027211 */ /* 0x002fc800078410ff */
[-C--:B------:R-:W-:Y:S01]  /*9fc0*/  LEA.HI.X.SX32 R3, R20, R217.reuse, 0x2, P2 ;  /* 0x000000d914037211 */ /* 0x080fe200010f16ff */
[----:B------:R-:W-:Y:S01]  /*9fd0*/  IMAD R20, R207, 0x2, R18 ;  /* 0x00000002cf147824 */ /* 0x000fe200078e0212 */
[----:B------:R-:W-:Y:S02]  /*9fe0*/  LEA.HI.X.SX32 R15, R22, R217, 0x2, P3 ;  /* 0x000000d9160f7211 */ /* 0x000fe400018f16ff */
[----:B------:R-:W-:Y:S01]  /*9ff0*/  ISETP.LT.AND P2, PT, R13, UR4, !P0 ;  /* 0x000000040d007c0c */ /* 0x000fe2000c741270 */
[----:B------:R1:W-:Y:S01]  /*a000*/  @P1 STG.E desc[UR14][R2.64], R38 ;  /* 0x0000002602001986 */ /* 0x0003e2000c10190e */
[----:B------:R-:W-:Y:S02]  /*a010*/  ULDC UR4, c[0x0][0x22c] ;  /* 0x00008b0000047ab9 */ /* 0x000fe40000000800 */
[----:B------:R-:W-:Y:S01]  /*a020*/  ISETP.LT.AND P3, PT, R12, UR4, !P0 ;  /* 0x000000040c007c0c */ /* 0x000fe2000c761270 */
[----:B------:R1:W-:Y:S01]  /*a030*/  @P6 STG.E desc[UR14][R14.64], R39 ;  /* 0x000000270e006986 */ /* 0x0003e2000c10190e */
[-C--:B------:R-:W-:Y:S01]  /*a040*/  LEA R12, P6, R20, R215.reuse, 0x2 ;  /* 0x000000d7140c7211 */ /* 0x080fe200078c10ff */
[----:B----4-:R-:W-:Y:S01]  /*a050*/  IMAD R16, R207, 0x2, R20 ;  /* 0x00000002cf107824 */ /* 0x010fe200078e0214 */
[----:B------:R-:W-:Y:S01]  /*a060*/  ULDC UR4, c[0x0][0x22c] ;  /* 0x00008b0000047ab9 */ /* 0x000fe20000000800 */
        /* <DEDUP_REMOVED lines=10> */
[----:B------:R-:W-:Y:S01]  /*a110*/  IMAD R14, R207, 0x2, R18 ;  /* 0x00000002cf0e7824 */ /* 0x000fe200078e0212 */
        /* <DEDUP_REMOVED lines=40> */
[----:B------:R-:W-:-:S03]  /*a3a0*/  LEA.HI.X.SX32 R5, R12, R217, 0x2, P4 ;  /* 0x000000d90c057211 */ /* 0x000fc600020f16ff */
[----:B------:R1:W-:Y:S01]  /*a3b0*/  @P2 STG.E desc[UR14][R2.64], R48 ;  /* 0x0000003002002986 */ /* 0x0003e2000c10190e */
[----:B------:R-:W-:-:S03]  /*a3c0*/  IMAD R6, R207, 0x2, R10 ;  /* 0x00000002cf067824 */ /* 0x000fc600078e020a */
[----:B------:R4:W-:Y:S01]  /*a3d0*/  @P3 STG.E desc[UR14][R4.64], R49 ;  /* 0x0000003104003986 */ /* 0x0009e2000c10190e */
[----:B------:R-:W-:Y:S01]  /*a3e0*/  ISETP.LT.AND P5, PT, R158, UR4, !P0 ;  /* 0x000000049e007c0c */ /* 0x000fe2000c7a1270 */
[----:B------:R-:W-:Y:S01]  /*a3f0*/  ULDC UR4, c[0x0][0x22c] ;  /* 0x00008b0000047ab9 */ /* 0x000fe20000000800 */
[-C--:B-1----:R-:W-:Y:S02]  /*a400*/  LEA R2, P2, R8, R215.reuse, 0x2 ;  /* 0x000000d708027211 */ /* 0x082fe400078410ff */
[----:B----4-:R-:W-:Y:S02]  /*a410*/  LEA R4, P3, R10, R215, 0x2 ;  /* 0x000000d70a047211 */ /* 0x010fe400078610ff */
[-C--:B------:R-:W-:Y:S01]  /*a420*/  LEA.HI.X.SX32 R3, R8, R217.reuse, 0x2, P2 ;  /* 0x000000d908037211 */ /* 0x080fe200010f16ff */
[----:B------:R-:W-:Y:S01]  /*a430*/  IMAD R8, R207, 0x2, R6 ;  /* 0x00000002cf087824 */ /* 0x000fe200078e0206 */
[----:B------:R-:W-:Y:S02]  /*a440*/  LEA.HI.X.SX32 R5, R10, R217, 0x2, P3 ;  /* 0x000000d90a057211 */ /* 0x000fe400018f16ff */
[----:B------:R-:W-:Y:S01]  /*a450*/  ISETP.LT.AND P4, PT, R159, UR4, !P0 ;  /* 0x000000049f007c0c */ /* 0x000fe2000c781270 */
[----:B------:R1:W-:Y:S01]  /*a460*/  @P1 STG.E desc[UR14][R2.64], R50 ;  /* 0x0000003202001986 */ /* 0x0003e2000c10190e */
[----:B------:R-:W-:-:S03]  /*a470*/  ULDC UR4, c[0x0][0x22c] ;  /* 0x00008b0000047ab9 */ /* 0x000fc60000000800 */
        /* <DEDUP_REMOVED lines=10> */
[----:B------:R-:W-:Y:S01]  /*a520*/  IMAD R8, R207, 0x2, R6 ;  /* 0x00000002cf087824 */ /* 0x000fe200078e0206 */
[----:B------:R-:W-:-:S02]  /*a530*/  ULDC UR4, c[0x0][0x22c] ;  /* 0x00008b0000047ab9 */ /* 0x000fc40000000800 */
        /* <DEDUP_REMOVED lines=85> */
[C---:B------:R-:W-:Y:S01]  /*aa90*/  IMAD R10, R207.reuse, 0x2, R8 ;  /* 0x00000002cf0a7824 */ /* 0x040fe200078e0208 */
[----:B------:R-:W-:Y:S01]  /*aaa0*/  ISETP.LT.AND P5, PT, R176, UR4, !P0 ;  /* 0x00000004b0007c0c */ /* 0x000fe2000c7a1270 */
[----:B------:R-:W-:Y:S01]  /*aab0*/  ULDC UR4, c[0x0][0x22c] ;  /* 0x00008b0000047ab9 */ /* 0x000fe20000000800 */
[-C--:B-1----:R-:W-:Y:S02]  /*aac0*/  LEA R2, P2, R6, R215.reuse, 0x2 ;  /* 0x000000d706027211 */ /* 0x082fe400078410ff */
[----:B----4-:R-:W-:Y:S02]  /*aad0*/  LEA R4, P3, R8, R215, 0x2 ;  /* 0x000000d708047211 */ /* 0x010fe400078610ff */
[-C--:B------:R-:W-:Y:S01]  /*aae0*/  LEA.HI.X.SX32 R3, R6, R217.reuse, 0x2, P2 ;  /* 0x000000d906037211 */ /* 0x080fe200010f16ff */
[----:B------:R-:W-:Y:S01]  /*aaf0*/  IMAD R12, R207, 0x2, R10 ;  /* 0x00000002cf0c7824 */ /* 0x000fe200078e020a */
[----:B------:R-:W-:-:S02]  /*ab00*/  LEA.HI.X.SX32 R5, R8, R217, 0x2, P3 ;  /* 0x000000d908057211 */ /* 0x000fc400018f16ff */
[----:B------:R-:W-:Y:S01]  /*ab10*/  ISETP.LT.AND P4, PT, R177, UR4, !P0 ;  /* 0x00000004b1007c0c */ /* 0x000fe2000c781270 */
[----:B------:R1:W-:Y:S01]  /*ab20*/  @P1 STG.E desc[UR14][R2.64], R68 ;  /* 0x0000004402001986 */ /* 0x0003e2000c10190e */
[-C--:B------:R-:W-:Y:S01]  /*ab30*/  LEA R6, P1, R10, R215.reuse, 0x2 ;  /* 0x000000d70a067211 */ /* 0x080fe200078210ff */
[----:B------:R-:W-:Y:S02]  /*ab40*/  ULDC UR4, c[0x0][0x22c] ;  /* 0x00008b0000047ab9 */ /* 0x000fe40000000800 */
[----:B------:R4:W-:Y:S01]  /*ab50*/  @P6 STG.E desc[UR14][R4.64], R69 ;  /* 0x0000004504006986 */ /* 0x0009e2000c10190e */
[----:B------:R-:W-:Y:S02]  /*ab60*/  LEA R8, P6, R12, R215, 0x2 ;  /* 0x000000d70c087211 */ /* 0x000fe400078c10ff */
[-C--:B------:R-:W-:Y:S01]  /*ab70*/  LEA.HI.X.SX32 R7, R10, R217.reuse, 0x2, P1 ;  /* 0x000000d90a077211 */ /* 0x080fe200008f16ff */
[C---:B------:R-:W-:Y:S01]  /*ab80*/  IMAD R10, R207.reuse, 0x2, R12 ;  /* 0x00000002cf0a7824 */ /* 0x040fe200078e020c */
[----:B------:R-:W-:Y:S01]  /*ab90*/  ISETP.LT.AND P2, PT, R178, UR4, !P0 ;  /* 0x00000004b2007c0c */ /* 0x000fe2000c741270 */
[----:B------:R-:W-:Y:S01]  /*aba0*/  ULDC UR4, c[0x0][0x22c] ;  /* 0x00008b0000047ab9 */ /* 0x000fe20000000800 */
[----:B------:R-:W-:Y:S01]  /*abb0*/  LEA.HI.X.SX32 R9, R12, R217, 0x2, P6 ;  /* 0x000000d90c097211 */ /* 0x000fe200030f16ff */
[----:B------:R3:W-:Y:S01]  /*abc0*/  @P5 STG.E desc[UR14][R6.64], R70 ;  /* 0x0000004606005986 */ /* 0x0007e2000c10190e */
[----:B------:R-:W-:Y:S01]  /*abd0*/  IMAD R12, R207, 0x2, R10 ;  /* 0x00000002cf0c7824 */ /* 0x000fe200078e020a */
[----:B------:R-:W-:Y:S01]  /*abe0*/  ISETP.LT.AND P3, PT, R179, UR4, !P0 ;  /* 0x00000004b3007c0c */ /* 0x000fe2000c761270 */
[----:B------:R-:W-:Y:S01]  /*abf0*/  ULDC UR4, c[0x0][0x22c] ;  /* 0x00008b0000047ab9 */ /* 0x000fe20000000800 */
[-C--:B-1----:R-:W-:Y:S01]  /*ac00*/  LEA R2, P5, R10, R215.reuse, 0x2 ;  /* 0x000000d70a027211 */ /* 0x082fe200078a10ff */
[----:B------:R1:W-:Y:S01]  /*ac10*/  @P4 STG.E desc[UR14][R8.64], R71 ;  /* 0x0000004708004986 */ /* 0x0003e2000c10190e */
[----:B----4-:R-:W-:-:S02]  /*ac20*/  LEA R4, P4, R12, R215, 0x2 ;  /* 0x000000d70c047211 */ /* 0x010fc400078810ff */
        /* <DEDUP_REMOVED lines=9> */
[-C--:B---3--:R-:W-:Y:S01]  /*acc0*/  LEA R6, P2, R10, R215.reuse, 0x2 ;  /* 0x000000d70a067211 */ /* 0x088fe200078410ff */
[----:B------:R3:W-:Y:S01]  /*acd0*/  @P3 STG.E desc[UR14][R4.64], R73 ;  /* 0x0000004904003986 */ /* 0x0007e2000c10190e */
[----:B-1----:R-:W-:-:S02]  /*ace0*/  LEA R8, P3, R12, R215, 0x2 ;  /* 0x000000d70c087211 */ /* 0x002fc400078610ff */
        /* <DEDUP_REMOVED lines=9> */
[-C--:B----4-:R-:W-:Y:S01]  /*ad80*/  LEA R2, P1, R10, R215.reuse, 0x2 ;  /* 0x000000d70a027211 */ /* 0x090fe200078210ff */
[----:B------:R4:W-:Y:S01]  /*ad90*/  @P6 STG.E desc[UR14][R8.64], R75 ;  /* 0x0000004b08006986 */ /* 0x0009e2000c10190e */
[----:B---3--:R-:W-:-:S02]  /*ada0*/  LEA R4, P6, R12, R215, 0x2 ;  /* 0x000000d70c047211 */ /* 0x008fc400078c10ff */
        /* <DEDUP_REMOVED lines=145> */
[----:B------:R-:W-:Y:S01]  /*b6c0*/  IMAD R10, R207, 0x2, R12 ;  /* 0x00000002cf0a7824 */ /* 0x000fe200078e020c */
        /* <DEDUP_REMOVED lines=219> */
[----:B------:R-:W-:Y:S01]  /*c480*/  IMAD R12, R207, 0x2, R10 ;  /* 0x00000002cf0c7824 */ /* 0x000fe200078e020a */
[C---:B-1----:R-:W-:Y:S01]  /*c490*/  LEA R6, P6, R10.reuse, R215, 0x2 ;  /* 0x000000d70a067211 */ /* 0x042fe200078c10ff */
[----:B------:R1:W-:Y:S01]  /*c4a0*/  @P5 STG.E desc[UR14][R2.64], R136 ;  /* 0x0000008802005986 */ /* 0x0003e2000c10190e */
[----:B------:R-:W-:Y:S01]  /*c4b0*/  ISETP.LT.AND P3, PT, R249, UR4, !P0 ;  /* 0x00000004f9007c0c */ /* 0x000fe2000c761270 */
[----:B------:R-:W-:Y:S01]  /*c4c0*/  ULDC UR4, c[0x0][0x22c] ;  /* 0x00008b0000047ab9 */ /* 0x000fe20000000800 */
[----:B------:R-:W-:Y:S01]  /*c4d0*/  LEA.HI.X.SX32 R7, R10, R217, 0x2, P6 ;  /* 0x000000d90a077211 */ /* 0x000fe200030f16ff */
[----:B------:R3:W-:Y:S01]  /*c4e0*/  @P4 STG.E desc[UR14][R4.64], R137 ;  /* 0x0000008904004986 */ /* 0x0007e2000c10190e */
[C---:B----4-:R-:W-:Y:S01]  /*c4f0*/  LEA R8, P4, R12.reuse, R215, 0x2 ;  /* 0x000000d70c087211 */ /* 0x050fe200078810ff */
[----:B------:R-:W-:Y:S01]  /*c500*/  IMAD R10, R207, 0x2, R12 ;  /* 0x00000002cf0a7824 */ /* 0x000fe200078e020c */
[----:B------:R-:W-:Y:S01]  /*c510*/  ISETP.LT.AND P1, PT, R251, UR4, !P0 ;  /* 0x00000004fb007c0c */ /* 0x000fe2000c721270 */
[----:B------:R-:W-:Y:S01]  /*c520*/  ULDC UR4, c[0x0][0x22c] ;  /* 0x00008b0000047ab9 */ /* 0x000fe20000000800 */
[----:B------:R-:W-:Y:S01]  /*c530*/  LEA.HI.X.SX32 R9, R12, R217, 0x2, P4 ;  /* 0x000000d90c097211 */ /* 0x000fe200020f16ff */
[----:B------:R-:W-:Y:S01]  /*c540*/  IMAD R12, R207, 0x2, R10 ;  /* 0x00000002cf0c7824 */ /* 0x000fe200078e020a */
[----:B------:R-:W-:Y:S01]  /*c550*/  ISETP.LT.AND P5, PT, R252, UR4, !P0 ;  /* 0x00000004fc007c0c */ /* 0x000fe2000c7a1270 */
[----:B------:R-:W-:Y:S01]  /*c560*/  ULDC UR4, c[0x0][0x22c] ;  /* 0x00008b0000047ab9 */ /* 0x000fe20000000800 */
[----:B------:R4:W-:Y:S01]  /*c570*/  @P2 STG.E desc[UR14][R6.64], R138 ;  /* 0x0000008a06002986 */ /* 0x0009e2000c10190e */
[----:B--2---:R-:W-:Y:S01]  /*c580*/  ISETP.LT.AND P4, PT, R152, UR4, !P0 ;  /* 0x0000000498007c0c */ /* 0x004fe2000c781270 */
[----:B------:R-:W-:Y:S01]  /*c590*/  ULDC UR4, c[0x0][0x22c] ;  /* 0x00008b0000047ab9 */ /* 0x000fe20000000800 */
[-C--:B-1----:R-:W-:Y:S01]  /*c5a0*/  LEA R2, P2, R10, R215.reuse, 0x2 ;  /* 0x000000d70a027211 */ /* 0x082fe200078410ff */
[----:B------:R1:W-:Y:S01]  /*c5b0*/  @P3 STG.E desc[UR14][R8.64], R139 ;  /* 0x0000008b08003986 */ /* 0x0003e2000c10190e */
[----:B---3--:R-:W-:-:S02]  /*c5c0*/  LEA R4, P6, R12, R215, 0x2 ;  /* 0x000000d70c047211 */ /* 0x008fc400078c10ff */
[----:B------:R-:W-:Y:S01]  /*c5d0*/  ISETP.LT.AND P3, PT, R155, UR4, !P0 ;  /* 0x000000049b007c0c */ /* 0x000fe2000c761270 */
[----:B------:R-:W-:Y:S01]  /*c5e0*/  ULDC UR4, c[0x0][0x22c] ;  /* 0x00008b0000047ab9 */ /* 0x000fe20000000800 */
[----:B------:R-:W2:Y:S01]  /*c5f0*/  LDL.LU R155, [R1+0x18] ;  /* 0x00001800019b7983 */ /* 0x000ea20000300800 */
[-C--:B------:R-:W-:Y:S02]  /*c600*/  LEA.HI.X.SX32 R3, R10, R217.reuse, 0x2, P2 ;  /* 0x000000d90a037211 */ /* 0x080fe400010f16ff */
[----:B------:R-:W-:Y:S02]  /*c610*/  LEA.HI.X.SX32 R5, R12, R217, 0x2, P6 ;  /* 0x000000d90c057211 */ /* 0x000fe400030f16ff */
[----:B------:R-:W-:Y:S01]  /*c620*/  ISETP.LT.AND P2, PT, R153, UR4, !P0 ;  /* 0x0000000499007c0c */ /* 0x000fe2000c741270 */
[----:B------:R-:W-:Y:S01]  /*c630*/  @P1 STG.E desc[UR14][R2.64], R140 ;  /* 0x0000008c02001986 */ /* 0x000fe2000c10190e */
[----:B------:R-:W-:Y:S01]  /*c640*/  IMAD R12, R207, 0x2, R12 ;  /* 0x00000002cf0c7824 */ /* 0x000fe200078e020c */
[----:B------:R-:W-:-:S02]  /*c650*/  ULDC UR4, c[0x0][0x22c] ;  /* 0x00008b0000047ab9 */ /* 0x000fc40000000800 */
[----:B------:R-:W3:Y:S04]  /*c660*/  LDL.LU R153, [R1+0x1c] ;  /* 0x00001c0001997983 */ /* 0x000ee80000300800 */
[----:B------:R1:W-:Y:S01]  /*c670*/  @P5 STG.E desc[UR14][R4.64], R141 ;  /* 0x0000008d04005986 */ /* 0x0003e2000c10190e */
[----:B------:R-:W-:-:S03]  /*c680*/  ISETP.LT.AND P5, PT, R250, UR5, !P0 ;  /* 0x00000005fa007c0c */ /* 0x000fc6000c7a1270 */
[----:B------:R-:W3:Y:S01]  /*c690*/  LDL.LU R250, [R1+0x20] ;  /* 0x0000200001fa7983 */ /* 0x000ee20000300800 */
[----:B------:R-:W-:Y:S01]  /*c6a0*/  IMAD R10, R207, 0x2, R12 ;  /* 0x00000002cf0a7824 */ /* 0x000fe200078e020c */
[----:B----4-:R-:W-:-:S04]  /*c6b0*/  LEA R6, P1, R12, R215, 0x2 ;  /* 0x000000d70c067211 */ /* 0x010fc800078210ff */
[----:B------:R-:W-:Y:S01]  /*c6c0*/  LEA.HI.X.SX32 R7, R12, R217, 0x2, P1 ;  /* 0x000000d90c077211 */ /* 0x000fe200008f16ff */
[C---:B------:R-:W-:Y:S01]  /*c6d0*/  IMAD R12, R207.reuse, 0x2, R10 ;  /* 0x00000002cf0c7824 */ /* 0x040fe200078e020a */
[----:B-1----:R-:W-:Y:S02]  /*c6e0*/  LEA R8, P6, R10, R215, 0x2 ;  /* 0x000000d70a087211 */ /* 0x002fe400078c10ff */
[----:B------:R-:W-:Y:S01]  /*c6f0*/  ISETP.LT.AND P1, PT, R154, UR4, !P0 ;  /* 0x000000049a007c0c */ /* 0x000fe2000c721270 */
[----:B------:R-:W-:Y:S01]  /*c700*/  ULDC UR4, c[0x0][0x22c] ;  /* 0x00008b0000047ab9 */ /* 0x000fe20000000800 */
[----:B------:R-:W-:Y:S01]  /*c710*/  LEA.HI.X.SX32 R9, R10, R217, 0x2, P6 ;  /* 0x000000d90a097211 */ /* 0x000fe200030f16ff */
[----:B------:R1:W-:Y:S01]  /*c720*/  @P4 STG.E desc[UR14][R6.64], R142 ;  /* 0x0000008e06004986 */ /* 0x0003e2000c10190e */
[C---:B------:R-:W-:Y:S01]  /*c730*/  IMAD R10, R207.reuse, 0x2, R12 ;  /* 0x00000002cf0a7824 */ /* 0x040fe200078e020c */
[----:B------:R-:W-:Y:S01]  /*c740*/  ISETP.LT.AND P4, PT, R156, UR4, !P0 ;  /* 0x000000049c007c0c */ /* 0x000fe2000c781270 */
[----:B------:R-:W-:Y:S01]  /*c750*/  ULDC UR4, c[0x0][0x22c] ;  /* 0x00008b0000047ab9 */ /* 0x000fe20000000800 */
[----:B------:R-:W4:Y:S01]  /*c760*/  LDS.128 R156, [R157] ;  /* 0x000000009d9c7984 */ /* 0x000f220000000c00 */
[----:B------:R-:W-:Y:S01]  /*c770*/  IMAD R14, R207, 0x2, R10 ;  /* 0x00000002cf0e7824 */ /* 0x000fe200078e020a */
[----:B------:R-:W-:-:S02]  /*c780*/  LEA R4, P6, R10, R215, 0x2 ;  /* 0x000000d70a047211 */ /* 0x000fc400078c10ff */
[----:B------:R1:W-:Y:S01]  /*c790*/  @P3 STG.E desc[UR14][R8.64], R143 ;  /* 0x0000008f08003986 */ /* 0x0003e2000c10190e */
[----:B------:R-:W-:Y:S01]  /*c7a0*/  LEA R2, P3, R12, R215, 0x2 ;  /* 0x000000d70c027211 */ /* 0x000fe200078610ff */
[C---:B------:R-:W-:Y:S01]  /*c7b0*/  IMAD R16, R207.reuse, 0x2, R14 ;  /* 0x00000002cf107824 */ /* 0x040fe200078e020e */
[-C--:B------:R-:W-:Y:S02]  /*c7c0*/  LEA.HI.X.SX32 R5, R10, R217.reuse, 0x2, P6 ;  /* 0x000000d90a057211 */ /* 0x080fe400030f16ff */
[----:B------:R-:W-:Y:S01]  /*c7d0*/  LEA.HI.X.SX32 R3, R12, R217, 0x2, P3 ;  /* 0x000000d90c037211 */ /* 0x000fe200018f16ff */
[----:B------:R-:W-:Y:S01]  /*c7e0*/  IMAD R12, R207, 0x2, R16 ;  /* 0x00000002cf0c7824 */ /* 0x000fe200078e0210 */
[----:B-1----:R-:W-:-:S03]  /*c7f0*/  LEA R6, P6, R14, R215, 0x2 ;  /* 0x000000d70e067211 */ /* 0x002fc600078c10ff */
[----:B------:R1:W-:Y:S01]  /*c800*/  @P2 STG.E desc[UR14][R2.64], R144 ;  /* 0x0000009002002986 */ /* 0x0003e2000c10190e */
[----:B------:R-:W-:-:S03]  /*c810*/  IMAD R18, R207, 0x2, R12 ;  /* 0x00000002cf127824 */ /* 0x000fc600078e020c */
[----:B------:R4:W-:Y:S01]  /*c820*/  @P1 STG.E desc[UR14][R4.64], R145 ;  /* 0x0000009104001986 */ /* 0x0009e2000c10190e */
[----:B------:R-:W-:Y:S01]  /*c830*/  LEA R8, P1, R16, R215, 0x2 ;  /* 0x000000d710087211 */ /* 0x000fe200078210ff */
[C---:B------:R-:W-:Y:S01]  /*c840*/  IMAD R20, R207.reuse, 0x2, R18 ;  /* 0x00000002cf147824 */ /* 0x040fe200078e0212 */
[-C--:B------:R-:W-:Y:S02]  /*c850*/  LEA.HI.X.SX32 R7, R14, R217.reuse, 0x2, P6 ;  /* 0x000000d90e077211 */ /* 0x080fe400030f16ff */
[----:B------:R-:W-:Y:S01]  /*c860*/  LEA.HI.X.SX32 R9, R16, R217, 0x2, P1 ;  /* 0x000000d910097211 */ /* 0x000fe200008f16ff */
[----:B------:R-:W-:Y:S01]  /*c870*/  IMAD R14, R207, 0x2, R20 ;  /* 0x00000002cf0e7824 */ /* 0x000fe200078e0214 */
[-C--:B------:R-:W-:Y:S02]  /*c880*/  LEA R10, P6, R12, R215.reuse, 0x2 ;  /* 0x000000d70c0a7211 */ /* 0x080fe400078c10ff */
[----:B-1----:R-:W-:Y:S02]  /*c890*/  LEA R2, P1, R18, R215, 0x2 ;  /* 0x000000d712027211 */ /* 0x002fe400078210ff */
[----:B------:R-:W-:-:S02]  /*c8a0*/  LEA.HI.X.SX32 R11, R12, R217, 0x2, P6 ;  /* 0x000000d90c0b7211 */ /* 0x000fc400030f16ff */
[----:B------:R-:W-:Y:S02]  /*c8b0*/  LEA.HI.X.SX32 R3, R18, R217, 0x2, P1 ;  /* 0x000000d912037211 */ /* 0x000fe400008f16ff */
[----:B------:R-:W-:-:S04]  /*c8c0*/  LEA R12, P6, R14, R215, 0x2 ;  /* 0x000000d70e0c7211 */ /* 0x000fc800078c10ff */
[----:B------:R-:W-:Y:S02]  /*c8d0*/  LEA.HI.X.SX32 R13, R14, R217, 0x2, P6 ;  /* 0x000000d90e0d7211 */ /* 0x000fe400030f16ff */
[C---:B----4-:R-:W-:Y:S01]  /*c8e0*/  LEA R4, P6, R20.reuse, R215, 0x2 ;  /* 0x000000d714047211 */ /* 0x050fe200078c10ff */
[----:B------:R1:W-:Y:S03]  /*c8f0*/  @P5 STG.E desc[UR14][R6.64], R146 ;  /* 0x0000009206005986 */ /* 0x0003e6000c10190e */
[----:B------:R-:W-:Y:S01]  /*c900*/  LEA.HI.X.SX32 R5, R20, R217, 0x2, P6 ;  /* 0x000000d914057211 */ /* 0x000fe200030f16ff */
[----:B------:R1:W-:Y:S01]  /*c910*/  @P4 STG.E desc[UR14][R8.64], R147 ;  /* 0x0000009308004986 */ /* 0x0003e2000c10190e */
[----:B--2---:R-:W-:Y:S01]  /*c920*/  ISETP.LT.AND P3, PT, R155, UR4, !P0 ;  /* 0x000000049b007c0c */ /* 0x004fe2000c761270 */
[----:B------:R-:W-:Y:S02]  /*c930*/  ULDC UR4, c[0x0][0x22c] ;  /* 0x00008b0000047ab9 */ /* 0x000fe40000000800 */
[----:B---3--:R-:W-:Y:S01]  /*c940*/  ISETP.LT.AND P2, PT, R153, UR4, !P0 ;  /* 0x0000000499007c0c */ /* 0x008fe2000c741270 */
[----:B------:R-:W-:-:S02]  /*c950*/  ULDC UR4, c[0x0][0x22c] ;  /* 0x00008b0000047ab9 */ /* 0x000fc40000000800 */
[----:B------:R-:W-:Y:S01]  /*c960*/  ISETP.LT.AND P1, PT, R0, UR4, !P0 ;  /* 0x0000000400007c0c */ /* 0x000fe2000c721270 */
[----:B------:R-:W-:Y:S02]  /*c970*/  ULDC UR4, c[0x0][0x22c] ;  /* 0x00008b0000047ab9 */ /* 0x000fe40000000800 */
[----:B------:R-:W-:-:S04]  /*c980*/  ISETP.LT.AND P0, PT, R250, UR4, !P0 ;  /* 0x00000004fa007c0c */ /* 0x000fc8000c701270 */
[----:B------:R1:W-:Y:S04]  /*c990*/  @P3 STG.E desc[UR14][R10.64], R156 ;  /* 0x0000009c0a003986 */ /* 0x0003e8000c10190e */
[----:B------:R1:W-:Y:S04]  /*c9a0*/  @P2 STG.E desc[UR14][R2.64], R157 ;  /* 0x0000009d02002986 */ /* 0x0003e8000c10190e */
[----:B------:R1:W-:Y:S01]  /*c9b0*/  @P1 STG.E desc[UR14][R4.64], R158 ;  /* 0x0000009e04001986 */ /* 0x0003e2000c10190e */
[----:B------:R-:W-:Y:S05]  /*c9c0*/  @!P0 EXIT ;  /* 0x000000000000894d */ /* 0x000fea0003800000 */
[----:B------:R-:W-:Y:S01]  /*c9d0*/  STG.E desc[UR14][R12.64], R159 ;  /* 0x0000009f0c007986 */ /* 0x000fe2000c10190e */
[----:B------:R-:W-:Y:S05]  /*c9e0*/  EXIT ;  /* 0x000000000000794d */ /* 0x000fea0003800000 */
.L_x_2:
[----:B------:R-:W-:-:S00]  /*c9f0*/  BRA `(.L_x_2) ;  /* 0xfffffffc00fc7947 */ /* 0x000fc0000383ffff */
[----:B------:R-:W-:-:S00]  /*ca00*/  NOP ;  /* 0x0000000000007918 */ /* 0x000fc00000000000 */
[----:B------:R-:W-:-:S00]  /*ca10*/  NOP ;  /* 0x0000000000007918 */ /* 0x000fc00000000000 */
[----:B------:R-:W-:-:S00]  /*ca20*/  NOP ;  /* 0x0000000000007918 */ /* 0x000fc00000000000 */
[----:B------:R-:W-:-:S00]  /*ca30*/  NOP ;  /* 0x0000000000007918 */ /* 0x000fc00000000000 */
[----:B------:R-:W-:-:S00]  /*ca40*/  NOP ;  /* 0x0000000000007918 */ /* 0x000fc00000000000 */
[----:B------:R-:W-:-:S00]  /*ca50*/  NOP ;  /* 0x0000000000007918 */ /* 0x000fc00000000000 */
[----:B------:R-:W-:-:S00]  /*ca60*/  NOP ;  /* 0x0000000000007918 */ /* 0x000fc00000000000 */
[----:B------:R-:W-:-:S00]  /*ca70*/  NOP ;  /* 0x0000000000007918 */ /* 0x000fc00000000000 */
.L_x_3:


//--------------------- .nv.shared.matmul_kernel  --------------------------
	.section	.nv.shared.matmul_kernel,"aw",@nobits
	.sectionflags	@""
	.align	16
	.zero		1024


//--------------------- .nv.shared.reserved.0     --------------------------
	.section	.nv.shared.reserved.0,"aw",@nobits
	.weak		__nv_reservedSMEM_offset_0_alias
	.size		__nv_reservedSMEM_offset_0_alias, 0, 0
	.other		__nv_reservedSMEM_offset_0_alias,@"STO_CUDA_RESERVED_SHARED STV_DEFAULT"
__nv_reservedSMEM_offset_0_alias:
	.zero		0


//--------------------- .nv.constant0.matmul_kernel --------------------------
	.section	.nv.constant0.matmul_kernel,"a",@progbits
	.sectionflags	@""
	.align	4
.nv.constant0.matmul_kernel:
	.zero		608


//--------------------- SYMBOLS --------------------------

	.type		.nv.reservedSmem.offset0,@object
	.size		.nv.reservedSmem.offset0,0x4
